// auto-generated by cutlass_sweep.gemm — config: {"arch": "sm_100", "cluster_m": 2, "cluster_n": 2, "dtype": "int8", "stages": 5, "tile_k": 128, "tile_m": 64, "tile_n": 128}
#include "cutlass/cutlass.h"
#include "cutlass/gemm/collective/collective_builder.hpp"
#include "cutlass/gemm/device/gemm_universal_adapter.h"
#include "cutlass/gemm/kernel/gemm_universal.hpp"
#include "cutlass/epilogue/collective/collective_builder.hpp"

using ElemA = int8_t;
using ElemB = int8_t;
using ElemCD = int8_t;
using Acc  = int32_t;
using TileShape    = cute::Shape<cute::_64, cute::_128, cute::_128>;
using ClusterShape = cute::Shape<cute::_2, cute::_2, cute::_1>;

using CollectiveEpilogue = typename cutlass::epilogue::collective::CollectiveBuilder<
    cutlass::arch::Sm100, cutlass::arch::OpClassTensorOp,
    TileShape, ClusterShape,
    cutlass::epilogue::collective::EpilogueTileAuto,
    Acc, Acc,
    ElemCD, cutlass::layout::RowMajor, 128 / cutlass::sizeof_bits<ElemCD>::value,
    ElemCD, cutlass::layout::RowMajor, 128 / cutlass::sizeof_bits<ElemCD>::value,
    cutlass::epilogue::collective::EpilogueScheduleAuto
  >::CollectiveOp;

using CollectiveMainloop = typename cutlass::gemm::collective::CollectiveBuilder<
    cutlass::arch::Sm100, cutlass::arch::OpClassTensorOp,
    ElemA, cutlass::layout::RowMajor, 128 / cutlass::sizeof_bits<ElemA>::value,
    ElemB, cutlass::layout::ColumnMajor, 128 / cutlass::sizeof_bits<ElemB>::value,
    Acc,
    TileShape, ClusterShape,
    cutlass::gemm::collective::StageCount<5>,
    cutlass::gemm::collective::KernelScheduleAuto
  >::CollectiveOp;

using GemmKernel = cutlass::gemm::kernel::GemmUniversal<
    cute::Shape<int,int,int,int>,
    CollectiveMainloop,
    CollectiveEpilogue
>;
using Gemm = cutlass::gemm::device::GemmUniversalAdapter<GemmKernel>;

// Force the device kernel symbol into the cubin without needing a host main.
auto* _anchor = &cutlass::device_kernel<GemmKernel>;


// ===== COMPILED SASS (sm_100a) =====

	.target	sm_100a

	.elftype	@"ET_EXEC"


//--------------------- .note.nv.tkinfo           --------------------------
	.section	.note.nv.tkinfo,"",@"SHT_NOTE"
	.sectionflags	@"SHF_NOTE_NV_TKINFO"
	.tkinfo
        /*0018*/ 	.word	0x00000002
        /*0030*/ 	.string	""
        /*0030*/ 	.string	"ptxas"
        /*0030*/ 	.string	"Cuda compilation tools, release 13.0, V13.0.88"
        /*0030*/ 	.string	"Build cuda_13.0.r13.0/compiler.36424714_0"
        /*0030*/ 	.string	"-arch sm_100a -m 64 "



//--------------------- .note.nv.cuinfo           --------------------------
	.section	.note.nv.cuinfo,"",@"SHT_NOTE"
	.sectionflags	@"SHF_NOTE_NV_CUINFO"
        /*0018*/ 	.short	0x0002
        /*001a*/ 	.short	0x0064
        /*001c*/ 	.short	0x0082
	.zero		2


//--------------------- .nv.info                  --------------------------
	.section	.nv.info,"",@"SHT_CUDA_INFO"
	.align	4


	//----- nvinfo : EIATTR_REGCOUNT
	.align		4
        /*0000*/ 	.byte	0x04, 0x2f
        /*0002*/ 	.short	(.L_19 - .L_18)
	.align		4
.L_18:
        /*0004*/ 	.word	index@(_ZN7cutlass13device_kernelINS_4gemm6kernel13GemmUniversalIN4cute5tupleIJiiiiEEENS1_10collective13CollectiveMmaINS1_35MainloopSm100TmaUmmaWarpSpecializedILi5ELi2ELi4ENS5_IJNS4_1CILi2EEESB_NSA_ILi1EEEEEEEENS5_IJNSA_ILi64EEENSA_ILi128EEESG_EEEaNS5_IJlSC_lEEEaSI_NS4_8TiledMMAINS4_8MMA_AtomIJNS4_15SM100_MMA_S8_SSIaaiLi64ELi128ELNS4_4UMMA5MajorE0ELSN_0ELNSM_8SaturateE0EEEEEENS4_6LayoutINS5_IJSC_SC_SC_EEENS5_IJNSA_ILi0EEEST_ST_EEEEENS5_IJNS4_10UnderscoreESW_SW_EEEEENS4_23SM90_TMA_LOAD_MULTICASTENS4_14ComposedLayoutINS4_7SwizzleILi3ELi4ELi3EEENS4_18smem_ptr_flag_bitsILi8EEENSR_INS5_IJNSA_ILi8EEESG_EEENS5_IJSG_SC_EEEEEEEvNS4_8identityESZ_S19_vS1A_EENS_8epilogue10collective18CollectiveEpilogueINS1C_23Sm100TmaWarpSpecializedILi2ELi2ELi32ELb0ELb0EEEJSH_NS5_IJNSR_ISF_SC_EES1H_EEEaSI_aSI_NS1C_6fusion15FusionCallbacksIS1G_NS1J_17LinearCombinationIaiaiLNS_15FloatRoundStyleE2EEESH_S1I_JEEENS4_5SM1004TMEM4LOAD26SM100_TMEM_LOAD_16dp32b32xENS4_13SM90_TMA_LOADENS10_INS11_ILi2ELi4ELi3EEES14_NSR_INS5_IJS15_SF_EEENS5_IJSF_SC_EEEEEEENS4_39AutoVectorizingCopyWithAssumedAlignmentILi128EEENS4_14SM90_TMA_STOREES1Y_S20_S20_EEEvvEEEEvNT_6ParamsE)
        /*0008*/ 	.word	0x0000005a


	//----- nvinfo : EIATTR_FRAME_SIZE
	.align		4
.L_19:
        /*000c*/ 	.byte	0x04, 0x11
        /*000e*/ 	.short	(.L_21 - .L_20)
	.align		4
.L_20:
        /*0010*/ 	.word	index@($__internal_2_$__cuda_sm10x_tcgen05_guardrail_trap_unallocated_columns_being_dealloced)
        /*0014*/ 	.word	0x00000000


	//----- nvinfo : EIATTR_FRAME_SIZE
	.align		4
.L_21:
        /*0018*/ 	.byte	0x04, 0x11
        /*001a*/ 	.short	(.L_23 - .L_22)
	.align		4
.L_22:
        /*001c*/ 	.word	index@($__internal_1_$__cuda_sm10x_tcgen05_guardrail_trap_phase_invalid_during_alloc)
        /*0020*/ 	.word	0x00000000


	//----- nvinfo : EIATTR_FRAME_SIZE
	.align		4
.L_23:
        /*0024*/ 	.byte	0x04, 0x11
        /*0026*/ 	.short	(.L_25 - .L_24)
	.align		4
.L_24:
        /*0028*/ 	.word	index@($__internal_0_$__cuda_sm10x_tcgen05_guardrail_trap_col_being_dealloced_not_returned_by_alloc)
        /*002c*/ 	.word	0x00000000


	//----- nvinfo : EIATTR_FRAME_SIZE
	.align		4
.L_25:
        /*0030*/ 	.byte	0x04, 0x11
        /*0032*/ 	.short	(.L_27 - .L_26)
	.align		4
.L_26:
        /*0034*/ 	.word	index@(_ZN7cutlass13device_kernelINS_4gemm6kernel13GemmUniversalIN4cute5tupleIJiiiiEEENS1_10collective13CollectiveMmaINS1_35MainloopSm100TmaUmmaWarpSpecializedILi5ELi2ELi4ENS5_IJNS4_1CILi2EEESB_NSA_ILi1EEEEEEEENS5_IJNSA_ILi64EEENSA_ILi128EEESG_EEEaNS5_IJlSC_lEEEaSI_NS4_8TiledMMAINS4_8MMA_AtomIJNS4_15SM100_MMA_S8_SSIaaiLi64ELi128ELNS4_4UMMA5MajorE0ELSN_0ELNSM_8SaturateE0EEEEEENS4_6LayoutINS5_IJSC_SC_SC_EEENS5_IJNSA_ILi0EEEST_ST_EEEEENS5_IJNS4_10UnderscoreESW_SW_EEEEENS4_23SM90_TMA_LOAD_MULTICASTENS4_14ComposedLayoutINS4_7SwizzleILi3ELi4ELi3EEENS4_18smem_ptr_flag_bitsILi8EEENSR_INS5_IJNSA_ILi8EEESG_EEENS5_IJSG_SC_EEEEEEEvNS4_8identityESZ_S19_vS1A_EENS_8epilogue10collective18CollectiveEpilogueINS1C_23Sm100TmaWarpSpecializedILi2ELi2ELi32ELb0ELb0EEEJSH_NS5_IJNSR_ISF_SC_EES1H_EEEaSI_aSI_NS1C_6fusion15FusionCallbacksIS1G_NS1J_17LinearCombinationIaiaiLNS_15FloatRoundStyleE2EEESH_S1I_JEEENS4_5SM1004TMEM4LOAD26SM100_TMEM_LOAD_16dp32b32xENS4_13SM90_TMA_LOADENS10_INS11_ILi2ELi4ELi3EEES14_NSR_INS5_IJS15_SF_EEENS5_IJSF_SC_EEEEEEENS4_39AutoVectorizingCopyWithAssumedAlignmentILi128EEENS4_14SM90_TMA_STOREES1Y_S20_S20_EEEvvEEEEvNT_6ParamsE)
        /*0038*/ 	.word	0x00000000


	//----- nvinfo : EIATTR_MIN_STACK_SIZE
	.align		4
.L_27:
        /*003c*/ 	.byte	0x04, 0x12
        /*003e*/ 	.short	(.L_29 - .L_28)
	.align		4
.L_28:
        /*0040*/ 	.word	index@(_ZN7cutlass13device_kernelINS_4gemm6kernel13GemmUniversalIN4cute5tupleIJiiiiEEENS1_10collective13CollectiveMmaINS1_35MainloopSm100TmaUmmaWarpSpecializedILi5ELi2ELi4ENS5_IJNS4_1CILi2EEESB_NSA_ILi1EEEEEEEENS5_IJNSA_ILi64EEENSA_ILi128EEESG_EEEaNS5_IJlSC_lEEEaSI_NS4_8TiledMMAINS4_8MMA_AtomIJNS4_15SM100_MMA_S8_SSIaaiLi64ELi128ELNS4_4UMMA5MajorE0ELSN_0ELNSM_8SaturateE0EEEEEENS4_6LayoutINS5_IJSC_SC_SC_EEENS5_IJNSA_ILi0EEEST_ST_EEEEENS5_IJNS4_10UnderscoreESW_SW_EEEEENS4_23SM90_TMA_LOAD_MULTICASTENS4_14ComposedLayoutINS4_7SwizzleILi3ELi4ELi3EEENS4_18smem_ptr_flag_bitsILi8EEENSR_INS5_IJNSA_ILi8EEESG_EEENS5_IJSG_SC_EEEEEEEvNS4_8identityESZ_S19_vS1A_EENS_8epilogue10collective18CollectiveEpilogueINS1C_23Sm100TmaWarpSpecializedILi2ELi2ELi32ELb0ELb0EEEJSH_NS5_IJNSR_ISF_SC_EES1H_EEEaSI_aSI_NS1C_6fusion15FusionCallbacksIS1G_NS1J_17LinearCombinationIaiaiLNS_15FloatRoundStyleE2EEESH_S1I_JEEENS4_5SM1004TMEM4LOAD26SM100_TMEM_LOAD_16dp32b32xENS4_13SM90_TMA_LOADENS10_INS11_ILi2ELi4ELi3EEES14_NSR_INS5_IJS15_SF_EEENS5_IJSF_SC_EEEEEEENS4_39AutoVectorizingCopyWithAssumedAlignmentILi128EEENS4_14SM90_TMA_STOREES1Y_S20_S20_EEEvvEEEEvNT_6ParamsE)
        /*0044*/ 	.word	0x00000000
.L_29:


//--------------------- .nv.compat                --------------------------
	.section	.nv.compat,"",@"SHT_CUDA_COMPAT_INFO"
	.align	4
        /*0000*/ 	.byte	0x02, 0x09, 0x01, 0x00, 0x02, 0x02, 0x03, 0x00, 0x02, 0x05, 0x06, 0x00, 0x03, 0x07, 0x01, 0x01
        /*0010*/ 	.byte	0x02, 0x03, 0x01, 0x00, 0x02, 0x06, 0x01, 0x00, 0x04, 0x0b, 0x08, 0x00, 0x01, 0x00, 0x00, 0x00
        /*0020*/ 	.byte	0x00, 0x00, 0x00, 0x00


//--------------------- .nv.info._ZN7cutlass13device_kernelINS_4gemm6kernel13GemmUniversalIN4cute5tupleIJiiiiEEENS1_10collective13CollectiveMmaINS1_35MainloopSm100TmaUmmaWarpSpecializedILi5ELi2ELi4ENS5_IJNS4_1CILi2EEESB_NSA_ILi1EEEEEEEENS5_IJNSA_ILi64EEENSA_ILi128EEESG_EEEaNS5_IJlSC_lEEEaSI_NS4_8TiledMMAINS4_8MMA_AtomIJNS4_15SM100_MMA_S8_SSIaaiLi64ELi128ELNS4_4UMMA5MajorE0ELSN_0ELNSM_8SaturateE0EEEEEENS4_6LayoutINS5_IJSC_SC_SC_EEENS5_IJNSA_ILi0EEEST_ST_EEEEENS5_IJNS4_10UnderscoreESW_SW_EEEEENS4_23SM90_TMA_LOAD_MULTICASTENS4_14ComposedLayoutINS4_7SwizzleILi3ELi4ELi3EEENS4_18smem_ptr_flag_bitsILi8EEENSR_INS5_IJNSA_ILi8EEESG_EEENS5_IJSG_SC_EEEEEEEvNS4_8identityESZ_S19_vS1A_EENS_8epilogue10collective18CollectiveEpilogueINS1C_23Sm100TmaWarpSpecializedILi2ELi2ELi32ELb0ELb0EEEJSH_NS5_IJNSR_ISF_SC_EES1H_EEEaSI_aSI_NS1C_6fusion15FusionCallbacksIS1G_NS1J_17LinearCombinationIaiaiLNS_15FloatRoundStyleE2EEESH_S1I_JEEENS4_5SM1004TMEM4LOAD26SM100_TMEM_LOAD_16dp32b32xENS4_13SM90_TMA_LOADENS10_INS11_ILi2ELi4ELi3EEES14_NSR_INS5_IJS15_SF_EEENS5_IJSF_SC_EEEEEEENS4_39AutoVectorizingCopyWithAssumedAlignmentILi128EEENS4_14SM90_TMA_STOREES1Y_S20_S20_EEEvvEEEEvNT_6ParamsE --------------------------
	.section	.nv.info._ZN7cutlass13device_kernelINS_4gemm6kernel13GemmUniversalIN4cute5tupleIJiiiiEEENS1_10collective13CollectiveMmaINS1_35MainloopSm100TmaUmmaWarpSpecializedILi5ELi2ELi4ENS5_IJNS4_1CILi2EEESB_NSA_ILi1EEEEEEEENS5_IJNSA_ILi64EEENSA_ILi128EEESG_EEEaNS5_IJlSC_lEEEaSI_NS4_8TiledMMAINS4_8MMA_AtomIJNS4_15SM100_MMA_S8_SSIaaiLi64ELi128ELNS4_4UMMA5MajorE0ELSN_0ELNSM_8SaturateE0EEEEEENS4_6LayoutINS5_IJSC_SC_SC_EEENS5_IJNSA_ILi0EEEST_ST_EEEEENS5_IJNS4_10UnderscoreESW_SW_EEEEENS4_23SM90_TMA_LOAD_MULTICASTENS4_14ComposedLayoutINS4_7SwizzleILi3ELi4ELi3EEENS4_18smem_ptr_flag_bitsILi8EEENSR_INS5_IJNSA_ILi8EEESG_EEENS5_IJSG_SC_EEEEEEEvNS4_8identityESZ_S19_vS1A_EENS_8epilogue10collective18CollectiveEpilogueINS1C_23Sm100TmaWarpSpecializedILi2ELi2ELi32ELb0ELb0EEEJSH_NS5_IJNSR_ISF_SC_EES1H_EEEaSI_aSI_NS1C_6fusion15FusionCallbacksIS1G_NS1J_17LinearCombinationIaiaiLNS_15FloatRoundStyleE2EEESH_S1I_JEEENS4_5SM1004TMEM4LOAD26SM100_TMEM_LOAD_16dp32b32xENS4_13SM90_TMA_LOADENS10_INS11_ILi2ELi4ELi3EEES14_NSR_INS5_IJS15_SF_EEENS5_IJSF_SC_EEEEEEENS4_39AutoVectorizingCopyWithAssumedAlignmentILi128EEENS4_14SM90_TMA_STOREES1Y_S20_S20_EEEvvEEEEvNT_6ParamsE,"",@"SHT_CUDA_INFO"
	.sectionflags	@""
	.align	4


	//----- nvinfo : EIATTR_CUDA_API_VERSION
	.align		4
        /*0000*/ 	.byte	0x04, 0x37
        /*0002*/ 	.short	(.L_31 - .L_30)
.L_30:
        /*0004*/ 	.word	0x00000082


	//----- nvinfo : EIATTR_KPARAM_INFO
	.align		4
.L_31:
        /*0008*/ 	.byte	0x04, 0x17
        /*000a*/ 	.short	(.L_33 - .L_32)
.L_32:
        /*000c*/ 	.word	0x00000000
        /*0010*/ 	.short	0x0000
        /*0012*/ 	.short	0x0000
        /*0014*/ 	.byte	0x00, 0xf0, 0x01, 0x20


	//----- nvinfo : EIATTR_AT_ENTRY_FRAGMENTS
	.align		4
.L_33:
        /*0018*/ 	.byte	0x04, 0x4f
        /*001a*/ 	.short	(.L_35 - .L_34)


	//   ....[0]....
.L_34:
        /*001c*/ 	.word	0x00000006


	//----- nvinfo : EIATTR_RESERVED_SMEM_USED
	.align		4
.L_35:
        /*0020*/ 	.byte	0x01, 0x41
	.zero		2


	//----- nvinfo : EIATTR_SPARSE_MMA_MASK
	.align		4
        /*0024*/ 	.byte	0x03, 0x50
        /*0026*/ 	.short	0x0000


	//----- nvinfo : EIATTR_TCGEN05_1CTA_USED
	.align		4
        /*0028*/ 	.byte	0x01, 0x51
	.zero		2


	//----- nvinfo : EIATTR_MAXREG_COUNT
	.align		4
        /*002c*/ 	.byte	0x03, 0x1b
        /*002e*/ 	.short	0x00ff


	//----- nvinfo : EIATTR_NUM_BARRIERS
	.align		4
        /*0030*/ 	.byte	0x02, 0x4c
        /*0032*/ 	.byte	0x07
	.zero		1


	//----- nvinfo : EIATTR_EXTERNS
	.align		4
        /*0034*/ 	.byte	0x04, 0x0f
        /*0036*/ 	.short	(.L_37 - .L_36)


	//   ....[0]....
	.align		4
.L_36:
        /*0038*/ 	.word	index@(__assertfail)


	//----- nvinfo : EIATTR_MERCURY_ISA_VERSION
	.align		4
.L_37:
        /*003c*/ 	.byte	0x03, 0x5f
        /*003e*/ 	.short	0x0101


	//----- nvinfo : EIATTR_INT_WARP_WIDE_INSTR_OFFSETS
	.align		4
        /*0040*/ 	.byte	0x04, 0x31
        /*0042*/ 	.short	(.L_39 - .L_38)


	//   ....[0]....
.L_38:
        /*0044*/ 	.word	0x00003eb0


	//   ....[1]....
        /*0048*/ 	.word	0x00003ee0


	//   ....[2]....
        /*004c*/ 	.word	0x00003f00


	//   ....[3]....
        /*0050*/ 	.word	0x00004a20


	//   ....[4]....
        /*0054*/ 	.word	0x00004a90


	//   ....[5]....
        /*0058*/ 	.word	0x00004b70


	//   ....[6]....
        /*005c*/ 	.word	0x00004c20


	//----- nvinfo : EIATTR_COOP_GROUP_MASK_REGIDS
	.align		4
.L_39:
        /*0060*/ 	.byte	0x04, 0x29
        /*0062*/ 	.short	(.L_41 - .L_40)


	//   ....[0]....
.L_40:
        /*0064*/ 	.word	0xffffffff


	//   ....[1]....
        /*0068*/ 	.word	0xffffffff


	//   ....[2]....
        /*006c*/ 	.word	0xffffffff


	//   ....[3]....
        /*0070*/ 	.word	0xffffffff


	//   ....[4]....
        /*0074*/ 	.word	0xffffffff


	//   ....[5]....
        /*0078*/ 	.word	0xffffffff


	//   ....[6]....
        /*007c*/ 	.word	0xffffffff


	//   ....[7]....
        /*0080*/ 	.word	0xffffffff


	//   ....[8]....
        /*0084*/ 	.word	0xffffffff


	//   ....[9]....
        /*0088*/ 	.word	0xffffffff


	//   ....[10]....
        /*008c*/ 	.word	0xffffffff


	//   ....[11]....
        /*0090*/ 	.word	0xffffffff


	//   ....[12]....
        /*0094*/ 	.word	0xffffffff


	//   ....[13]....
        /*0098*/ 	.word	0xffffffff


	//----- nvinfo : EIATTR_COOP_GROUP_INSTR_OFFSETS
	.align		4
.L_41:
        /*009c*/ 	.byte	0x04, 0x28
        /*009e*/ 	.short	(.L_43 - .L_42)


	//   ....[0]....
.L_42:
        /*00a0*/ 	.word	0x00000080


	//   ....[1]....
        /*00a4*/ 	.word	0x000004f0


	//   ....[2]....
        /*00a8*/ 	.word	0x000006c0


	//   ....[3]....
        /*00ac*/ 	.word	0x00000820


	//   ....[4]....
        /*00b0*/ 	.word	0x00000920


	//   ....[5]....
        /*00b4*/ 	.word	0x00000a90


	//   ....[6]....
        /*00b8*/ 	.word	0x00000c30


	//   ....[7]....
        /*00bc*/ 	.word	0x00000de0


	//   ....[8]....
        /*00c0*/ 	.word	0x00002160


	//   ....[9]....
        /*00c4*/ 	.word	0x000030a0


	//   ....[10]....
        /*00c8*/ 	.word	0x000032b0


	//   ....[11]....
        /*00cc*/ 	.word	0x000032e0


	//   ....[12]....
        /*00d0*/ 	.word	0x00003d90


	//   ....[13]....
        /*00d4*/ 	.word	0x00003fc0


	//----- nvinfo : EIATTR_VRC_CTA_INIT_COUNT
	.align		4
.L_43:
        /*00d8*/ 	.byte	0x02, 0x4a
        /*00da*/ 	.byte	0x80
	.zero		1


	//----- nvinfo : EIATTR_SYSCALL_OFFSETS
	.align		4
        /*00dc*/ 	.byte	0x04, 0x46
        /*00de*/ 	.short	(.L_45 - .L_44)


	//   ....[0]....
.L_44:
        /*00e0*/ 	.word	0x00005820


	//   ....[1]....
        /*00e4*/ 	.word	0x00005960


	//   ....[2]....
        /*00e8*/ 	.word	0x00006190


	//   ....[3]....
        /*00ec*/ 	.word	0x00006f30


	//----- nvinfo : EIATTR_MBARRIER_INSTR_OFFSETS
	.align		4
.L_45:
        /*00f0*/ 	.byte	0x04, 0x39
        /*00f2*/ 	.short	(.L_47 - .L_46)


	//   ....[0]....
.L_46:
        /*00f4*/ 	.word	0x00000610
        /*00f8*/ 	.word	0x000000ff
        /*00fc*/ 	.word	0x00000000
        /*0100*/ 	.short	0x0100
        /*0102*/ 	.byte	0x04
	.zero		1


	//   ....[1]....
        /*0104*/ 	.word	0x00000620
        /*0108*/ 	.word	0x000000ff
        /*010c*/ 	.word	0x00000028
        /*0110*/ 	.short	0x0100
        /*0112*/ 	.byte	0x04
	.zero		1


	//   ....[2]....
        /*0114*/ 	.word	0x00000630
        /*0118*/ 	.word	0x000000ff
        /*011c*/ 	.word	0x00000008
        /*0120*/ 	.short	0x0100
        /*0122*/ 	.byte	0x04
	.zero		1


	//   ....[3]....
        /*0124*/ 	.word	0x00000640
        /*0128*/ 	.word	0x000000ff
        /*012c*/ 	.word	0x00000030
        /*0130*/ 	.short	0x0100
        /*0132*/ 	.byte	0x04
	.zero		1


	//   ....[4]....
        /*0134*/ 	.word	0x00000650
        /*0138*/ 	.word	0x000000ff
        /*013c*/ 	.word	0x00000010
        /*0140*/ 	.short	0x0100
        /*0142*/ 	.byte	0x04
	.zero		1


	//   ....[5]....
        /*0144*/ 	.word	0x00000660
        /*0148*/ 	.word	0x000000ff
        /*014c*/ 	.word	0x00000038
        /*0150*/ 	.short	0x0100
        /*0152*/ 	.byte	0x04
	.zero		1


	//   ....[6]....
        /*0154*/ 	.word	0x00000670
        /*0158*/ 	.word	0x000000ff
        /*015c*/ 	.word	0x00000018
        /*0160*/ 	.short	0x0100
        /*0162*/ 	.byte	0x04
	.zero		1


	//   ....[7]....
        /*0164*/ 	.word	0x00000680
        /*0168*/ 	.word	0x000000ff
        /*016c*/ 	.word	0x00000040
        /*0170*/ 	.short	0x0100
        /*0172*/ 	.byte	0x04
	.zero		1


	//   ....[8]....
        /*0174*/ 	.word	0x00000690
        /*0178*/ 	.word	0x000000ff
        /*017c*/ 	.word	0x00000020
        /*0180*/ 	.short	0x0100
        /*0182*/ 	.byte	0x04
	.zero		1


	//   ....[9]....
        /*0184*/ 	.word	0x000006a0
        /*0188*/ 	.word	0x000000ff
        /*018c*/ 	.word	0x00000048
        /*0190*/ 	.short	0x0100
        /*0192*/ 	.byte	0x04
	.zero		1


	//   ....[10]....
        /*0194*/ 	.word	0x000007d0
        /*0198*/ 	.word	0x000000ff
        /*019c*/ 	.word	0x00000050
        /*01a0*/ 	.short	0x0100
        /*01a2*/ 	.byte	0x04
	.zero		1


	//   ....[11]....
        /*01a4*/ 	.word	0x000007e0
        /*01a8*/ 	.word	0x000000ff
        /*01ac*/ 	.word	0x00000060
        /*01b0*/ 	.short	0x0100
        /*01b2*/ 	.byte	0x04
	.zero		1


	//   ....[12]....
        /*01b4*/ 	.word	0x000007f0
        /*01b8*/ 	.word	0x000000ff
        /*01bc*/ 	.word	0x00000058
        /*01c0*/ 	.short	0x0100
        /*01c2*/ 	.byte	0x04
	.zero		1


	//   ....[13]....
        /*01c4*/ 	.word	0x00000800
        /*01c8*/ 	.word	0x000000ff
        /*01cc*/ 	.word	0x00000068
        /*01d0*/ 	.short	0x0100
        /*01d2*/ 	.byte	0x04
	.zero		1


	//   ....[14]....
        /*01d4*/ 	.word	0x000008f0
        /*01d8*/ 	.word	0x000000ff
        /*01dc*/ 	.word	0x00000070
        /*01e0*/ 	.short	0x0100
        /*01e2*/ 	.byte	0x06
	.zero		1


	//   ....[15]....
        /*01e4*/ 	.word	0x00000900
        /*01e8*/ 	.word	0x000000ff
        /*01ec*/ 	.word	0x00000078
        /*01f0*/ 	.short	0x0100
        /*01f2*/ 	.byte	0x06
	.zero		1


	//   ....[16]....
        /*01f4*/ 	.word	0x00000a40
        /*01f8*/ 	.word	0x000000ff
        /*01fc*/ 	.word	0x00000080
        /*0200*/ 	.short	0x0100
        /*0202*/ 	.byte	0x06
	.zero		1


	//   ....[17]....
        /*0204*/ 	.word	0x00000a50
        /*0208*/ 	.word	0x000000ff
        /*020c*/ 	.word	0x00000090
        /*0210*/ 	.short	0x0100
        /*0212*/ 	.byte	0x06
	.zero		1


	//   ....[18]....
        /*0214*/ 	.word	0x00000a60
        /*0218*/ 	.word	0x000000ff
        /*021c*/ 	.word	0x00000088
        /*0220*/ 	.short	0x0100
        /*0222*/ 	.byte	0x06
	.zero		1


	//   ....[19]....
        /*0224*/ 	.word	0x00000a70
        /*0228*/ 	.word	0x000000ff
        /*022c*/ 	.word	0x00000098
        /*0230*/ 	.short	0x0100
        /*0232*/ 	.byte	0x06
	.zero		1


	//   ....[20]....
        /*0234*/ 	.word	0x00000ba0
        /*0238*/ 	.word	0x000000ff
        /*023c*/ 	.word	0x000000a0
        /*0240*/ 	.short	0x0100
        /*0242*/ 	.byte	0x04
	.zero		1


	//   ....[21]....
        /*0244*/ 	.word	0x00000bb0
        /*0248*/ 	.word	0x000000ff
        /*024c*/ 	.word	0x000000c0
        /*0250*/ 	.short	0x0100
        /*0252*/ 	.byte	0x04
	.zero		1


	//   ....[22]....
        /*0254*/ 	.word	0x00000bc0
        /*0258*/ 	.word	0x000000ff
        /*025c*/ 	.word	0x000000a8
        /*0260*/ 	.short	0x0100
        /*0262*/ 	.byte	0x04
	.zero		1


	//   ....[23]....
        /*0264*/ 	.word	0x00000bd0
        /*0268*/ 	.word	0x000000ff
        /*026c*/ 	.word	0x000000c8
        /*0270*/ 	.short	0x0100
        /*0272*/ 	.byte	0x04
	.zero		1


	//   ....[24]....
        /*0274*/ 	.word	0x00000be0
        /*0278*/ 	.word	0x000000ff
        /*027c*/ 	.word	0x000000b0
        /*0280*/ 	.short	0x0100
        /*0282*/ 	.byte	0x04
	.zero		1


	//   ....[25]....
        /*0284*/ 	.word	0x00000bf0
        /*0288*/ 	.word	0x000000ff
        /*028c*/ 	.word	0x000000d0
        /*0290*/ 	.short	0x0100
        /*0292*/ 	.byte	0x04
	.zero		1


	//   ....[26]....
        /*0294*/ 	.word	0x00000c00
        /*0298*/ 	.word	0x000000ff
        /*029c*/ 	.word	0x000000b8
        /*02a0*/ 	.short	0x0100
        /*02a2*/ 	.byte	0x04
	.zero		1


	//   ....[27]....
        /*02a4*/ 	.word	0x00000c10
        /*02a8*/ 	.word	0x000000ff
        /*02ac*/ 	.word	0x000000d8
        /*02b0*/ 	.short	0x0100
        /*02b2*/ 	.byte	0x04
	.zero		1


	//   ....[28]....
        /*02b4*/ 	.word	0x00000d00
        /*02b8*/ 	.word	0x000000ff
        /*02bc*/ 	.word	0x000000e0
        /*02c0*/ 	.short	0x0100
        /*02c2*/ 	.byte	0x04
	.zero		1


	//   ....[29]....
        /*02c4*/ 	.word	0x00000d10
        /*02c8*/ 	.word	0x000000ff
        /*02cc*/ 	.word	0x000000f0
        /*02d0*/ 	.short	0x0100
        /*02d2*/ 	.byte	0x04
	.zero		1


	//   ....[30]....
        /*02d4*/ 	.word	0x00000d20
        /*02d8*/ 	.word	0x000000ff
        /*02dc*/ 	.word	0x000000e8
        /*02e0*/ 	.short	0x0100
        /*02e2*/ 	.byte	0x04
	.zero		1


	//   ....[31]....
        /*02e4*/ 	.word	0x00000d30
        /*02e8*/ 	.word	0x000000ff
        /*02ec*/ 	.word	0x000000f8
        /*02f0*/ 	.short	0x0100
        /*02f2*/ 	.byte	0x04
	.zero		1


	//   ....[32]....
        /*02f4*/ 	.word	0x000019b0
        /*02f8*/ 	.word	0x00000000
        /*02fc*/ 	.word	0x000000f0
        /*0300*/ 	.short	0x010a
        /*0302*/ 	.byte	0xff
	.zero		1


	//   ....[33]....
        /*0304*/ 	.word	0x000019e0
        /*0308*/ 	.word	0x00000000
        /*030c*/ 	.word	0x000000e0
        /*0310*/ 	.short	0x0101
        /*0312*/ 	.byte	0xff
	.zero		1


	//   ....[34]....
        /*0314*/ 	.word	0x00001ac0
        /*0318*/ 	.word	0x000000ff
        /*031c*/ 	.word	0x00000028
        /*0320*/ 	.short	0x010a
        /*0322*/ 	.byte	0x04
	.zero		1


	//   ....[35]....
        /*0324*/ 	.word	0x00001b40
        /*0328*/ 	.word	0x000000ff
        /*032c*/ 	.word	0x00000028
        /*0330*/ 	.short	0x010a
        /*0332*/ 	.byte	0x21
	.zero		1


	//   ....[36]....
        /*0334*/ 	.word	0x00001cd0
        /*0338*/ 	.word	0x000000ff
        /*033c*/ 	.word	0x00000028
        /*0340*/ 	.short	0x010a
        /*0342*/ 	.byte	0x08
	.zero		1


	//   ....[37]....
        /*0344*/ 	.word	0x00001e00
        /*0348*/ 	.word	0x000000ff
        /*034c*/ 	.word	0x00000078
        /*0350*/ 	.short	0x0101
        /*0352*/ 	.byte	0x06
	.zero		1


	//   ....[38]....
        /*0354*/ 	.word	0x00001e20
        /*0358*/ 	.word	0x000000ff
        /*035c*/ 	.word	0x00000028
        /*0360*/ 	.short	0x010a
        /*0362*/ 	.byte	0x04
	.zero		1


	//   ....[39]....
        /*0364*/ 	.word	0x00001ea0
        /*0368*/ 	.word	0x000000ff
        /*036c*/ 	.word	0x00000028
        /*0370*/ 	.short	0x010a
        /*0372*/ 	.byte	0x11
	.zero		1


	//   ....[40]....
        /*0374*/ 	.word	0x00002030
        /*0378*/ 	.word	0x000000ff
        /*037c*/ 	.word	0x00000028
        /*0380*/ 	.short	0x010a
        /*0382*/ 	.byte	0x07
	.zero		1


	//   ....[41]....
        /*0384*/ 	.word	0x00002190
        /*0388*/ 	.word	0x00000003
        /*038c*/ 	.word	0x00000080
        /*0390*/ 	.short	0x010a
        /*0392*/ 	.byte	0xff
	.zero		1


	//   ....[42]....
        /*0394*/ 	.word	0x000022e0
        /*0398*/ 	.word	0x00000000
        /*039c*/ 	.word	0x00000000
        /*03a0*/ 	.short	0x0101
        /*03a2*/ 	.byte	0xff
	.zero		1


	//   ....[43]....
        /*03a4*/ 	.word	0x00002890
        /*03a8*/ 	.word	0x000000ff
        /*03ac*/ 	.word	0x00000000
        /*03b0*/ 	.short	0x010a
        /*03b2*/ 	.byte	0x04
	.zero		1


	//   ....[44]....
        /*03b4*/ 	.word	0x00002920
        /*03b8*/ 	.word	0x000000ff
        /*03bc*/ 	.word	0x00000000
        /*03c0*/ 	.short	0x010a
        /*03c2*/ 	.byte	0x05
	.zero		1


	//   ....[45]....
        /*03c4*/ 	.word	0x000029b0
        /*03c8*/ 	.word	0x000000ff
        /*03cc*/ 	.word	0x00000000
        /*03d0*/ 	.short	0x010a
        /*03d2*/ 	.byte	0x05
	.zero		1


	//   ....[46]....
        /*03d4*/ 	.word	0x00002a40
        /*03d8*/ 	.word	0x000000ff
        /*03dc*/ 	.word	0x00000000
        /*03e0*/ 	.short	0x010a
        /*03e2*/ 	.byte	0x05
	.zero		1


	//   ....[47]....
        /*03e4*/ 	.word	0x00002ae0
        /*03e8*/ 	.word	0x00000000
        /*03ec*/ 	.word	0x00000000
        /*03f0*/ 	.short	0x010a
        /*03f2*/ 	.byte	0xff
	.zero		1


	//   ....[48]....
        /*03f4*/ 	.word	0x00002c00
        /*03f8*/ 	.word	0x00000002
        /*03fc*/ 	.word	0x000000e0
        /*0400*/ 	.short	0x010a
        /*0402*/ 	.byte	0xff
	.zero		1


	//   ....[49]....
        /*0404*/ 	.word	0x00002c70
        /*0408*/ 	.word	0x00000002
        /*040c*/ 	.word	0x00000000
        /*0410*/ 	.short	0x0101
        /*0412*/ 	.byte	0xff
	.zero		1


	//   ....[50]....
        /*0414*/ 	.word	0x00002c90
        /*0418*/ 	.word	0x000000ff
        /*041c*/ 	.word	0x00000090
        /*0420*/ 	.short	0x010a
        /*0422*/ 	.byte	0x04
	.zero		1


	//   ....[51]....
        /*0424*/ 	.word	0x00002db0
        /*0428*/ 	.word	0x00000002
        /*042c*/ 	.word	0x00000080
        /*0430*/ 	.short	0x010a
        /*0432*/ 	.byte	0xff
	.zero		1


	//   ....[52]....
        /*0434*/ 	.word	0x00002eb0
        /*0438*/ 	.word	0x00000002
        /*043c*/ 	.word	0x00000000
        /*0440*/ 	.short	0x0101
        /*0442*/ 	.byte	0xff
	.zero		1


	//   ....[53]....
        /*0444*/ 	.word	0x00002f40
        /*0448*/ 	.word	0x000000ff
        /*044c*/ 	.word	0x00000090
        /*0450*/ 	.short	0x0106
        /*0452*/ 	.byte	0x04
	.zero		1


	//   ....[54]....
        /*0454*/ 	.word	0x00002f60
        /*0458*/ 	.word	0x000000ff
        /*045c*/ 	.word	0x00000090
        /*0460*/ 	.short	0x010a
        /*0462*/ 	.byte	0x04
	.zero		1


	//   ....[55]....
        /*0464*/ 	.word	0x00002ff0
        /*0468*/ 	.word	0x000000ff
        /*046c*/ 	.word	0x00000090
        /*0470*/ 	.short	0x0106
        /*0472*/ 	.byte	0x07
	.zero		1


	//   ....[56]....
        /*0474*/ 	.word	0x00003030
        /*0478*/ 	.word	0x00000000
        /*047c*/ 	.word	0x00000090
        /*0480*/ 	.short	0x010a
        /*0482*/ 	.byte	0xff
	.zero		1


	//   ....[57]....
        /*0484*/ 	.word	0x00003580
        /*0488*/ 	.word	0x00000000
        /*048c*/ 	.word	0x00000080
        /*0490*/ 	.short	0x010a
        /*0492*/ 	.byte	0xff
	.zero		1


	//   ....[58]....
        /*0494*/ 	.word	0x00003680
        /*0498*/ 	.word	0x00000003
        /*049c*/ 	.word	0x00000000
        /*04a0*/ 	.short	0x0101
        /*04a2*/ 	.byte	0xff
	.zero		1


	//   ....[59]....
        /*04a4*/ 	.word	0x00003690
        /*04a8*/ 	.word	0x000000ff
        /*04ac*/ 	.word	0x00000000
        /*04b0*/ 	.short	0x010a
        /*04b2*/ 	.byte	0x04
	.zero		1


	//   ....[60]....
        /*04b4*/ 	.word	0x00003710
        /*04b8*/ 	.word	0x000000ff
        /*04bc*/ 	.word	0x000000c0
        /*04c0*/ 	.short	0x010a
        /*04c2*/ 	.byte	0x1f
	.zero		1


	//   ....[61]....
        /*04c4*/ 	.word	0x000037f0
        /*04c8*/ 	.word	0x000000ff
        /*04cc*/ 	.word	0x00000000
        /*04d0*/ 	.short	0x010a
        /*04d2*/ 	.byte	0x05
	.zero		1


	//   ....[62]....
        /*04d4*/ 	.word	0x00003930
        /*04d8*/ 	.word	0x000000ff
        /*04dc*/ 	.word	0x00000000
        /*04e0*/ 	.short	0x010a
        /*04e2*/ 	.byte	0x04
	.zero		1


	//   ....[63]....
        /*04e4*/ 	.word	0x00003bc0
        /*04e8*/ 	.word	0x000000ff
        /*04ec*/ 	.word	0x00000000
        /*04f0*/ 	.short	0x010a
        /*04f2*/ 	.byte	0x04
	.zero		1


	//   ....[64]....
        /*04f4*/ 	.word	0x00003c50
        /*04f8*/ 	.word	0x000000ff
        /*04fc*/ 	.word	0x00000000
        /*0500*/ 	.short	0x010a
        /*0502*/ 	.byte	0x05
	.zero		1


	//   ....[65]....
        /*0504*/ 	.word	0x00003ce0
        /*0508*/ 	.word	0x000000ff
        /*050c*/ 	.word	0x00000000
        /*0510*/ 	.short	0x010a
        /*0512*/ 	.byte	0x05
	.zero		1


	//   ....[66]....
        /*0514*/ 	.word	0x00003d70
        /*0518*/ 	.word	0x000000ff
        /*051c*/ 	.word	0x00000000
        /*0520*/ 	.short	0x010a
        /*0522*/ 	.byte	0x04
	.zero		1


	//   ....[67]....
        /*0524*/ 	.word	0x00004220
        /*0528*/ 	.word	0x0000000c
        /*052c*/ 	.word	0x00000080
        /*0530*/ 	.short	0x010a
        /*0532*/ 	.byte	0xff
	.zero		1


	//   ....[68]....
        /*0534*/ 	.word	0x00004390
        /*0538*/ 	.word	0x00000000
        /*053c*/ 	.word	0x00000000
        /*0540*/ 	.short	0x0101
        /*0542*/ 	.byte	0xff
	.zero		1


	//   ....[69]....
        /*0544*/ 	.word	0x00004820
        /*0548*/ 	.word	0x000000ff
        /*054c*/ 	.word	0x00000078
        /*0550*/ 	.short	0x010a
        /*0552*/ 	.byte	0x15
	.zero		1


	//   ....[70]....
        /*0554*/ 	.word	0x000049a0
        /*0558*/ 	.word	0x000000ff
        /*055c*/ 	.word	0x00000060
        /*0560*/ 	.short	0x010a
        /*0562*/ 	.byte	0x15
	.zero		1


	//   ....[71]....
        /*0564*/ 	.word	0x00004b20
        /*0568*/ 	.word	0x000000ff
        /*056c*/ 	.word	0x00000050
        /*0570*/ 	.short	0x010b
        /*0572*/ 	.byte	0x15
	.zero		1


	//   ....[72]....
        /*0574*/ 	.word	0x00004b30
        /*0578*/ 	.word	0x000000ff
        /*057c*/ 	.word	0x00000000
        /*0580*/ 	.short	0x0101
        /*0582*/ 	.byte	0x06
	.zero		1


	//   ....[73]....
        /*0584*/ 	.word	0x00004b40
        /*0588*/ 	.word	0x000000ff
        /*058c*/ 	.word	0x00000068
        /*0590*/ 	.short	0x010a
        /*0592*/ 	.byte	0x15
	.zero		1


	//   ....[74]....
        /*0594*/ 	.word	0x00004d30
        /*0598*/ 	.word	0x000000ff
        /*059c*/ 	.word	0x00000058
        /*05a0*/ 	.short	0x010b
        /*05a2*/ 	.byte	0x15
	.zero		1


	//   ....[75]....
        /*05a4*/ 	.word	0x00004d40
        /*05a8*/ 	.word	0x000000ff
        /*05ac*/ 	.word	0x00000000
        /*05b0*/ 	.short	0x0101
        /*05b2*/ 	.byte	0x21
	.zero		1


	//   ....[76]....
        /*05b4*/ 	.word	0x00004d70
        /*05b8*/ 	.word	0x000000ff
        /*05bc*/ 	.word	0x00000060
        /*05c0*/ 	.short	0x010a
        /*05c2*/ 	.byte	0x15
	.zero		1


	//   ....[77]....
        /*05c4*/ 	.word	0x00004db0
        /*05c8*/ 	.word	0x00000000
        /*05cc*/ 	.word	0x00000068
        /*05d0*/ 	.short	0x010a
        /*05d2*/ 	.byte	0xff
	.zero		1


	//   ....[78]....
        /*05d4*/ 	.word	0x000050c0
        /*05d8*/ 	.word	0x00000003
        /*05dc*/ 	.word	0x00000080
        /*05e0*/ 	.short	0x010a
        /*05e2*/ 	.byte	0xff
	.zero		1


	//   ....[79]....
        /*05e4*/ 	.word	0x00005240
        /*05e8*/ 	.word	0x00000000
        /*05ec*/ 	.word	0x00000000
        /*05f0*/ 	.short	0x0101
        /*05f2*/ 	.byte	0xff
	.zero		1


	//   ....[80]....
        /*05f4*/ 	.word	0x00005d50
        /*05f8*/ 	.word	0x00000003
        /*05fc*/ 	.word	0x00000050
        /*0600*/ 	.short	0x010a
        /*0602*/ 	.byte	0xff
	.zero		1


	//   ....[81]....
        /*0604*/ 	.word	0x00005d90
        /*0608*/ 	.word	0x0000002b
        /*060c*/ 	.word	0x000000a0
        /*0610*/ 	.short	0x010a
        /*0612*/ 	.byte	0xff
	.zero		1


	//   ....[82]....
        /*0614*/ 	.word	0x00005ed0
        /*0618*/ 	.word	0x00000003
        /*061c*/ 	.word	0x00000050
        /*0620*/ 	.short	0x010a
        /*0622*/ 	.byte	0xff
	.zero		1


	//   ....[83]....
        /*0624*/ 	.word	0x00005ff0
        /*0628*/ 	.word	0x00000000
        /*062c*/ 	.word	0x00000000
        /*0630*/ 	.short	0x0101
        /*0632*/ 	.byte	0xff
	.zero		1


	//   ....[84]....
        /*0634*/ 	.word	0x00006070
        /*0638*/ 	.word	0x0000002b
        /*063c*/ 	.word	0x000000a0
        /*0640*/ 	.short	0x010a
        /*0642*/ 	.byte	0xff
	.zero		1


	//   ....[85]....
        /*0644*/ 	.word	0x00006be0
        /*0648*/ 	.word	0x00000003
        /*064c*/ 	.word	0x00000050
        /*0650*/ 	.short	0x010a
        /*0652*/ 	.byte	0xff
	.zero		1


	//   ....[86]....
        /*0654*/ 	.word	0x00006c90
        /*0658*/ 	.word	0x00000003
        /*065c*/ 	.word	0x00000050
        /*0660*/ 	.short	0x010a
        /*0662*/ 	.byte	0xff
	.zero		1


	//   ....[87]....
        /*0664*/ 	.word	0x00006db0
        /*0668*/ 	.word	0x00000000
        /*066c*/ 	.word	0x00000000
        /*0670*/ 	.short	0x0101
        /*0672*/ 	.byte	0xff
	.zero		1


	//   ....[88]....
        /*0674*/ 	.word	0x000071c0
        /*0678*/ 	.word	0x000000ff
        /*067c*/ 	.word	0x00000000
        /*0680*/ 	.short	0x0101
        /*0682*/ 	.byte	0x04
	.zero		1


	//   ....[89]....
        /*0684*/ 	.word	0x00007ac0
        /*0688*/ 	.word	0x00000000
        /*068c*/ 	.word	0x000000f0
        /*0690*/ 	.short	0x010a
        /*0692*/ 	.byte	0xff
	.zero		1


	//   ....[90]....
        /*0694*/ 	.word	0x00007b20
        /*0698*/ 	.word	0x00000000
        /*069c*/ 	.word	0x00000028
        /*06a0*/ 	.short	0x010a
        /*06a2*/ 	.byte	0xff
	.zero		1


	//   ....[91]....
        /*06a4*/ 	.word	0x00007b80
        /*06a8*/ 	.word	0x00000000
        /*06ac*/ 	.word	0x00000028
        /*06b0*/ 	.short	0x010a
        /*06b2*/ 	.byte	0xff
	.zero		1


	//   ....[92]....
        /*06b4*/ 	.word	0x00007bd0
        /*06b8*/ 	.word	0x00000003
        /*06bc*/ 	.word	0x00000080
        /*06c0*/ 	.short	0x010a
        /*06c2*/ 	.byte	0xff
	.zero		1


	//   ....[93]....
        /*06c4*/ 	.word	0x00007c30
        /*06c8*/ 	.word	0x00000000
        /*06cc*/ 	.word	0x00000000
        /*06d0*/ 	.short	0x010a
        /*06d2*/ 	.byte	0xff
	.zero		1


	//   ....[94]....
        /*06d4*/ 	.word	0x00007c90
        /*06d8*/ 	.word	0x00000000
        /*06dc*/ 	.word	0x00000000
        /*06e0*/ 	.short	0x010a
        /*06e2*/ 	.byte	0xff
	.zero		1


	//   ....[95]....
        /*06e4*/ 	.word	0x00007cf0
        /*06e8*/ 	.word	0x00000000
        /*06ec*/ 	.word	0x00000000
        /*06f0*/ 	.short	0x010a
        /*06f2*/ 	.byte	0xff
	.zero		1


	//   ....[96]....
        /*06f4*/ 	.word	0x00007d50
        /*06f8*/ 	.word	0x00000000
        /*06fc*/ 	.word	0x00000000
        /*0700*/ 	.short	0x010a
        /*0702*/ 	.byte	0xff
	.zero		1


	//   ....[97]....
        /*0704*/ 	.word	0x00007da0
        /*0708*/ 	.word	0x00000002
        /*070c*/ 	.word	0x000000e0
        /*0710*/ 	.short	0x010a
        /*0712*/ 	.byte	0xff
	.zero		1


	//   ....[98]....
        /*0714*/ 	.word	0x00007e00
        /*0718*/ 	.word	0x00000002
        /*071c*/ 	.word	0x00000090
        /*0720*/ 	.short	0x010a
        /*0722*/ 	.byte	0xff
	.zero		1


	//   ....[99]....
        /*0724*/ 	.word	0x00007e50
        /*0728*/ 	.word	0x00000002
        /*072c*/ 	.word	0x00000080
        /*0730*/ 	.short	0x010a
        /*0732*/ 	.byte	0xff
	.zero		1


	//   ....[100]....
        /*0734*/ 	.word	0x00007eb0
        /*0738*/ 	.word	0x00000000
        /*073c*/ 	.word	0x00000090
        /*0740*/ 	.short	0x010a
        /*0742*/ 	.byte	0xff
	.zero		1


	//   ....[101]....
        /*0744*/ 	.word	0x00007f00
        /*0748*/ 	.word	0x00000000
        /*074c*/ 	.word	0x00000080
        /*0750*/ 	.short	0x010a
        /*0752*/ 	.byte	0xff
	.zero		1


	//   ....[102]....
        /*0754*/ 	.word	0x00007f60
        /*0758*/ 	.word	0x00000002
        /*075c*/ 	.word	0x000000c0
        /*0760*/ 	.short	0x010a
        /*0762*/ 	.byte	0xff
	.zero		1


	//   ....[103]....
        /*0764*/ 	.word	0x00007fc0
        /*0768*/ 	.word	0x00000000
        /*076c*/ 	.word	0x00000000
        /*0770*/ 	.short	0x010a
        /*0772*/ 	.byte	0xff
	.zero		1


	//   ....[104]....
        /*0774*/ 	.word	0x00008020
        /*0778*/ 	.word	0x00000000
        /*077c*/ 	.word	0x00000000
        /*0780*/ 	.short	0x010a
        /*0782*/ 	.byte	0xff
	.zero		1


	//   ....[105]....
        /*0784*/ 	.word	0x00008080
        /*0788*/ 	.word	0x00000000
        /*078c*/ 	.word	0x00000000
        /*0790*/ 	.short	0x010a
        /*0792*/ 	.byte	0xff
	.zero		1


	//   ....[106]....
        /*0794*/ 	.word	0x000080e0
        /*0798*/ 	.word	0x00000000
        /*079c*/ 	.word	0x00000000
        /*07a0*/ 	.short	0x010a
        /*07a2*/ 	.byte	0xff
	.zero		1


	//   ....[107]....
        /*07a4*/ 	.word	0x00008140
        /*07a8*/ 	.word	0x00000000
        /*07ac*/ 	.word	0x00000000
        /*07b0*/ 	.short	0x010a
        /*07b2*/ 	.byte	0xff
	.zero		1


	//   ....[108]....
        /*07b4*/ 	.word	0x00008190
        /*07b8*/ 	.word	0x0000000c
        /*07bc*/ 	.word	0x00000080
        /*07c0*/ 	.short	0x010a
        /*07c2*/ 	.byte	0xff
	.zero		1


	//   ....[109]....
        /*07c4*/ 	.word	0x000081f0
        /*07c8*/ 	.word	0x00000000
        /*07cc*/ 	.word	0x00000078
        /*07d0*/ 	.short	0x010a
        /*07d2*/ 	.byte	0xff
	.zero		1


	//   ....[110]....
        /*07d4*/ 	.word	0x00008250
        /*07d8*/ 	.word	0x00000000
        /*07dc*/ 	.word	0x00000060
        /*07e0*/ 	.short	0x010a
        /*07e2*/ 	.byte	0xff
	.zero		1


	//   ....[111]....
        /*07e4*/ 	.word	0x000082b0
        /*07e8*/ 	.word	0x00000000
        /*07ec*/ 	.word	0x00000068
        /*07f0*/ 	.short	0x010a
        /*07f2*/ 	.byte	0xff
	.zero		1


	//   ....[112]....
        /*07f4*/ 	.word	0x00008310
        /*07f8*/ 	.word	0x00000000
        /*07fc*/ 	.word	0x00000060
        /*0800*/ 	.short	0x010a
        /*0802*/ 	.byte	0xff
	.zero		1


	//   ....[113]....
        /*0804*/ 	.word	0x00008360
        /*0808*/ 	.word	0x00000003
        /*080c*/ 	.word	0x00000080
        /*0810*/ 	.short	0x010a
        /*0812*/ 	.byte	0xff
	.zero		1


	//   ....[114]....
        /*0814*/ 	.word	0x000083b0
        /*0818*/ 	.word	0x00000003
        /*081c*/ 	.word	0x00000050
        /*0820*/ 	.short	0x010a
        /*0822*/ 	.byte	0xff
	.zero		1


	//   ....[115]....
        /*0824*/ 	.word	0x00008400
        /*0828*/ 	.word	0x0000002b
        /*082c*/ 	.word	0x000000a0
        /*0830*/ 	.short	0x010a
        /*0832*/ 	.byte	0xff
	.zero		1


	//   ....[116]....
        /*0834*/ 	.word	0x00008450
        /*0838*/ 	.word	0x00000003
        /*083c*/ 	.word	0x00000050
        /*0840*/ 	.short	0x010a
        /*0842*/ 	.byte	0xff
	.zero		1


	//----- nvinfo : EIATTR_NUM_MBARRIERS
	.align		4
.L_47:
        /*0844*/ 	.byte	0x03, 0x38
        /*0846*/ 	.short	0x0020


	//----- nvinfo : EIATTR_EXIT_INSTR_OFFSETS
	.align		4
        /*0848*/ 	.byte	0x04, 0x1c
        /*084a*/ 	.short	(.L_49 - .L_48)


	//   ....[0]....
.L_48:
        /*084c*/ 	.word	0x00002b10


	//   ....[1]....
        /*0850*/ 	.word	0x00003000


	//   ....[2]....
        /*0854*/ 	.word	0x00003060


	//   ....[3]....
        /*0858*/ 	.word	0x00003fd0


	//   ....[4]....
        /*085c*/ 	.word	0x00004de0


	//   ....[5]....
        /*0860*/ 	.word	0x00004e20


	//   ....[6]....
        /*0864*/ 	.word	0x00007ab0


	//----- nvinfo : EIATTR_MAX_THREADS
	.align		4
.L_49:
        /*0868*/ 	.byte	0x04, 0x05
        /*086a*/ 	.short	(.L_51 - .L_50)
.L_50:
        /*086c*/ 	.word	0x00000100
        /*0870*/ 	.word	0x00000001
        /*0874*/ 	.word	0x00000001


	//----- nvinfo : EIATTR_CRS_STACK_SIZE
	.align		4
.L_51:
        /*0878*/ 	.byte	0x04, 0x1e
        /*087a*/ 	.short	(.L_53 - .L_52)
.L_52:
        /*087c*/ 	.word	0x00000000


	//----- nvinfo : EIATTR_CBANK_PARAM_SIZE
	.align		4
.L_53:
        /*0880*/ 	.byte	0x03, 0x19
        /*0882*/ 	.short	0x0800


	//----- nvinfo : EIATTR_PARAM_CBANK
	.align		4
        /*0884*/ 	.byte	0x04, 0x0a
        /*0886*/ 	.short	(.L_55 - .L_54)
	.align		4
.L_54:
        /*0888*/ 	.word	index@(.nv.constant0._ZN7cutlass13device_kernelINS_4gemm6kernel13GemmUniversalIN4cute5tupleIJiiiiEEENS1_10collective13CollectiveMmaINS1_35MainloopSm100TmaUmmaWarpSpecializedILi5ELi2ELi4ENS5_IJNS4_1CILi2EEESB_NSA_ILi1EEEEEEEENS5_IJNSA_ILi64EEENSA_ILi128EEESG_EEEaNS5_IJlSC_lEEEaSI_NS4_8TiledMMAINS4_8MMA_AtomIJNS4_15SM100_MMA_S8_SSIaaiLi64ELi128ELNS4_4UMMA5MajorE0ELSN_0ELNSM_8SaturateE0EEEEEENS4_6LayoutINS5_IJSC_SC_SC_EEENS5_IJNSA_ILi0EEEST_ST_EEEEENS5_IJNS4_10UnderscoreESW_SW_EEEEENS4_23SM90_TMA_LOAD_MULTICASTENS4_14ComposedLayoutINS4_7SwizzleILi3ELi4ELi3EEENS4_18smem_ptr_flag_bitsILi8EEENSR_INS5_IJNSA_ILi8EEESG_EEENS5_IJSG_SC_EEEEEEEvNS4_8identityESZ_S19_vS1A_EENS_8epilogue10collective18CollectiveEpilogueINS1C_23Sm100TmaWarpSpecializedILi2ELi2ELi32ELb0ELb0EEEJSH_NS5_IJNSR_ISF_SC_EES1H_EEEaSI_aSI_NS1C_6fusion15FusionCallbacksIS1G_NS1J_17LinearCombinationIaiaiLNS_15FloatRoundStyleE2EEESH_S1I_JEEENS4_5SM1004TMEM4LOAD26SM100_TMEM_LOAD_16dp32b32xENS4_13SM90_TMA_LOADENS10_INS11_ILi2ELi4ELi3EEES14_NSR_INS5_IJS15_SF_EEENS5_IJSF_SC_EEEEEEENS4_39AutoVectorizingCopyWithAssumedAlignmentILi128EEENS4_14SM90_TMA_STOREES1Y_S20_S20_EEEvvEEEEvNT_6ParamsE)
        /*088c*/ 	.short	0x0380
        /*088e*/ 	.short	0x0800


	//----- nvinfo : EIATTR_SW_WAR
	.align		4
.L_55:
        /*0890*/ 	.byte	0x04, 0x36
        /*0892*/ 	.short	(.L_57 - .L_56)
.L_56:
        /*0894*/ 	.word	0x00000008
.L_57:


//--------------------- .nv.callgraph             --------------------------
	.section	.nv.callgraph,"",@"SHT_CUDA_CALLGRAPH"
	.align	4
	.sectionentsize	8
	.align		4
        /*0000*/ 	.word	0x00000000
	.align		4
        /*0004*/ 	.word	0xffffffff
	.align		4
        /*0008*/ 	.word	index@(_ZN7cutlass13device_kernelINS_4gemm6kernel13GemmUniversalIN4cute5tupleIJiiiiEEENS1_10collective13CollectiveMmaINS1_35MainloopSm100TmaUmmaWarpSpecializedILi5ELi2ELi4ENS5_IJNS4_1CILi2EEESB_NSA_ILi1EEEEEEEENS5_IJNSA_ILi64EEENSA_ILi128EEESG_EEEaNS5_IJlSC_lEEEaSI_NS4_8TiledMMAINS4_8MMA_AtomIJNS4_15SM100_MMA_S8_SSIaaiLi64ELi128ELNS4_4UMMA5MajorE0ELSN_0ELNSM_8SaturateE0EEEEEENS4_6LayoutINS5_IJSC_SC_SC_EEENS5_IJNSA_ILi0EEEST_ST_EEEEENS5_IJNS4_10UnderscoreESW_SW_EEEEENS4_23SM90_TMA_LOAD_MULTICASTENS4_14ComposedLayoutINS4_7SwizzleILi3ELi4ELi3EEENS4_18smem_ptr_flag_bitsILi8EEENSR_INS5_IJNSA_ILi8EEESG_EEENS5_IJSG_SC_EEEEEEEvNS4_8identityESZ_S19_vS1A_EENS_8epilogue10collective18CollectiveEpilogueINS1C_23Sm100TmaWarpSpecializedILi2ELi2ELi32ELb0ELb0EEEJSH_NS5_IJNSR_ISF_SC_EES1H_EEEaSI_aSI_NS1C_6fusion15FusionCallbacksIS1G_NS1J_17LinearCombinationIaiaiLNS_15FloatRoundStyleE2EEESH_S1I_JEEENS4_5SM1004TMEM4LOAD26SM100_TMEM_LOAD_16dp32b32xENS4_13SM90_TMA_LOADENS10_INS11_ILi2ELi4ELi3EEES14_NSR_INS5_IJS15_SF_EEENS5_IJSF_SC_EEEEEEENS4_39AutoVectorizingCopyWithAssumedAlignmentILi128EEENS4_14SM90_TMA_STOREES1Y_S20_S20_EEEvvEEEEvNT_6ParamsE)
	.align		4
        /*000c*/ 	.word	index@(__assertfail)
	.align		4
        /*0010*/ 	.word	0x00000000
	.align		4
        /*0014*/ 	.word	0xfffffffe
	.align		4
        /*0018*/ 	.word	0x00000000
	.align		4
        /*001c*/ 	.word	0xfffffffd
	.align		4
        /*0020*/ 	.word	0x00000000
	.align		4
        /*0024*/ 	.word	0xfffffffc


//--------------------- .nv.constant4             --------------------------
	.section	.nv.constant4,"a",@progbits
	.align	8
	.align		8
.nv.constant4:
        /*0000*/ 	.dword	__assertfail
	.align		8
        /*0008*/ 	.dword	__unnamed_1
	.align		8
        /*0010*/ 	.dword	__unnamed_2
	.align		8
        /*0018*/ 	.dword	_ZN40_INTERNAL_6cddacaa_4_k_cu_c433b511_115444cuda3std3__45__cpo5beginE
	.align		8
        /*0020*/ 	.dword	_ZN40_INTERNAL_6cddacaa_4_k_cu_c433b511_115444cuda3std3__45__cpo3endE
	.align		8
        /*0028*/ 	.dword	_ZN40_INTERNAL_6cddacaa_4_k_cu_c433b511_115444cuda3std3__45__cpo6cbeginE
	.align		8
        /*0030*/ 	.dword	_ZN40_INTERNAL_6cddacaa_4_k_cu_c433b511_115444cuda3std3__45__cpo4cendE
	.align		8
        /*0038*/ 	.dword	_ZN40_INTERNAL_6cddacaa_4_k_cu_c433b511_115444cuda3std3__442_GLOBAL__N__6cddacaa_4_k_cu_c433b511_115446ignoreE
	.align		8
        /*0040*/ 	.dword	_ZN40_INTERNAL_6cddacaa_4_k_cu_c433b511_115444cuda3std3__419piecewise_constructE
	.align		8
        /*0048*/ 	.dword	_ZN40_INTERNAL_6cddacaa_4_k_cu_c433b511_115444cuda3std3__48in_placeE
	.align		8
        /*0050*/ 	.dword	_ZN40_INTERNAL_6cddacaa_4_k_cu_c433b511_115444cuda3std6ranges3__45__cpo4swapE
	.align		8
        /*0058*/ 	.dword	_ZN40_INTERNAL_6cddacaa_4_k_cu_c433b511_115444cuda3std6ranges3__45__cpo9iter_moveE
	.align		8
        /*0060*/ 	.dword	_ZN40_INTERNAL_6cddacaa_4_k_cu_c433b511_115444cute7productE
	.align		8
        /*0068*/ 	.dword	_ZN40_INTERNAL_6cddacaa_4_k_cu_c433b511_115444cute1_E
	.align		8
        /*0070*/ 	.dword	$str$25
	.align		8
        /*0078*/ 	.dword	$str$26
	.align		8
        /*0080*/ 	.dword	$str$27
	.align		8
        /*0088*/ 	.dword	$str$28


//--------------------- .text._ZN7cutlass13device_kernelINS_4gemm6kernel13GemmUniversalIN4cute5tupleIJiiiiEEENS1_10collective13CollectiveMmaINS1_35MainloopSm100TmaUmmaWarpSpecializedILi5ELi2ELi4ENS5_IJNS4_1CILi2EEESB_NSA_ILi1EEEEEEEENS5_IJNSA_ILi64EEENSA_ILi128EEESG_EEEaNS5_IJlSC_lEEEaSI_NS4_8TiledMMAINS4_8MMA_AtomIJNS4_15SM100_MMA_S8_SSIaaiLi64ELi128ELNS4_4UMMA5MajorE0ELSN_0ELNSM_8SaturateE0EEEEEENS4_6LayoutINS5_IJSC_SC_SC_EEENS5_IJNSA_ILi0EEEST_ST_EEEEENS5_IJNS4_10UnderscoreESW_SW_EEEEENS4_23SM90_TMA_LOAD_MULTICASTENS4_14ComposedLayoutINS4_7SwizzleILi3ELi4ELi3EEENS4_18smem_ptr_flag_bitsILi8EEENSR_INS5_IJNSA_ILi8EEESG_EEENS5_IJSG_SC_EEEEEEEvNS4_8identityESZ_S19_vS1A_EENS_8epilogue10collective18CollectiveEpilogueINS1C_23Sm100TmaWarpSpecializedILi2ELi2ELi32ELb0ELb0EEEJSH_NS5_IJNSR_ISF_SC_EES1H_EEEaSI_aSI_NS1C_6fusion15FusionCallbacksIS1G_NS1J_17LinearCombinationIaiaiLNS_15FloatRoundStyleE2EEESH_S1I_JEEENS4_5SM1004TMEM4LOAD26SM100_TMEM_LOAD_16dp32b32xENS4_13SM90_TMA_LOADENS10_INS11_ILi2ELi4ELi3EEES14_NSR_INS5_IJS15_SF_EEENS5_IJSF_SC_EEEEEEENS4_39AutoVectorizingCopyWithAssumedAlignmentILi128EEENS4_14SM90_TMA_STOREES1Y_S20_S20_EEEvvEEEEvNT_6ParamsE --------------------------
	.section	.text._ZN7cutlass13device_kernelINS_4gemm6kernel13GemmUniversalIN4cute5tupleIJiiiiEEENS1_10collective13CollectiveMmaINS1_35MainloopSm100TmaUmmaWarpSpecializedILi5ELi2ELi4ENS5_IJNS4_1CILi2EEESB_NSA_ILi1EEEEEEEENS5_IJNSA_ILi64EEENSA_ILi128EEESG_EEEaNS5_IJlSC_lEEEaSI_NS4_8TiledMMAINS4_8MMA_AtomIJNS4_15SM100_MMA_S8_SSIaaiLi64ELi128ELNS4_4UMMA5MajorE0ELSN_0ELNSM_8SaturateE0EEEEEENS4_6LayoutINS5_IJSC_SC_SC_EEENS5_IJNSA_ILi0EEEST_ST_EEEEENS5_IJNS4_10UnderscoreESW_SW_EEEEENS4_23SM90_TMA_LOAD_MULTICASTENS4_14ComposedLayoutINS4_7SwizzleILi3ELi4ELi3EEENS4_18smem_ptr_flag_bitsILi8EEENSR_INS5_IJNSA_ILi8EEESG_EEENS5_IJSG_SC_EEEEEEEvNS4_8identityESZ_S19_vS1A_EENS_8epilogue10collective18CollectiveEpilogueINS1C_23Sm100TmaWarpSpecializedILi2ELi2ELi32ELb0ELb0EEEJSH_NS5_IJNSR_ISF_SC_EES1H_EEEaSI_aSI_NS1C_6fusion15FusionCallbacksIS1G_NS1J_17LinearCombinationIaiaiLNS_15FloatRoundStyleE2EEESH_S1I_JEEENS4_5SM1004TMEM4LOAD26SM100_TMEM_LOAD_16dp32b32xENS4_13SM90_TMA_LOADENS10_INS11_ILi2ELi4ELi3EEES14_NSR_INS5_IJS15_SF_EEENS5_IJSF_SC_EEEEEEENS4_39AutoVectorizingCopyWithAssumedAlignmentILi128EEENS4_14SM90_TMA_STOREES1Y_S20_S20_EEEvvEEEEvNT_6ParamsE,"ax",@progbits
	.align	128
.text._ZN7cutlass13device_kernelINS_4gemm6kernel13GemmUniversalIN4cute5tupleIJiiiiEEENS1_10collective13CollectiveMmaINS1_35MainloopSm100TmaUmmaWarpSpecializedILi5ELi2ELi4ENS5_IJNS4_1CILi2EEESB_NSA_ILi1EEEEEEEENS5_IJNSA_ILi64EEENSA_ILi128EEESG_EEEaNS5_IJlSC_lEEEaSI_NS4_8TiledMMAINS4_8MMA_AtomIJNS4_15SM100_MMA_S8_SSIaaiLi64ELi128ELNS4_4UMMA5MajorE0ELSN_0ELNSM_8SaturateE0EEEEEENS4_6LayoutINS5_IJSC_SC_SC_EEENS5_IJNSA_ILi0EEEST_ST_EEEEENS5_IJNS4_10UnderscoreESW_SW_EEEEENS4_23SM90_TMA_LOAD_MULTICASTENS4_14ComposedLayoutINS4_7SwizzleILi3ELi4ELi3EEENS4_18smem_ptr_flag_bitsILi8EEENSR_INS5_IJNSA_ILi8EEESG_EEENS5_IJSG_SC_EEEEEEEvNS4_8identityESZ_S19_vS1A_EENS_8epilogue10collective18CollectiveEpilogueINS1C_23Sm100TmaWarpSpecializedILi2ELi2ELi32ELb0ELb0EEEJSH_NS5_IJNSR_ISF_SC_EES1H_EEEaSI_aSI_NS1C_6fusion15FusionCallbacksIS1G_NS1J_17LinearCombinationIaiaiLNS_15FloatRoundStyleE2EEESH_S1I_JEEENS4_5SM1004TMEM4LOAD26SM100_TMEM_LOAD_16dp32b32xENS4_13SM90_TMA_LOADENS10_INS11_ILi2ELi4ELi3EEES14_NSR_INS5_IJS15_SF_EEENS5_IJSF_SC_EEEEEEENS4_39AutoVectorizingCopyWithAssumedAlignmentILi128EEENS4_14SM90_TMA_STOREES1Y_S20_S20_EEEvvEEEEvNT_6ParamsE:
        .type           _ZN7cutlass13device_kernelINS_4gemm6kernel13GemmUniversalIN4cute5tupleIJiiiiEEENS1_10collective13CollectiveMmaINS1_35MainloopSm100TmaUmmaWarpSpecializedILi5ELi2ELi4ENS5_IJNS4_1CILi2EEESB_NSA_ILi1EEEEEEEENS5_IJNSA_ILi64EEENSA_ILi128EEESG_EEEaNS5_IJlSC_lEEEaSI_NS4_8TiledMMAINS4_8MMA_AtomIJNS4_15SM100_MMA_S8_SSIaaiLi64ELi128ELNS4_4UMMA5MajorE0ELSN_0ELNSM_8SaturateE0EEEEEENS4_6LayoutINS5_IJSC_SC_SC_EEENS5_IJNSA_ILi0EEEST_ST_EEEEENS5_IJNS4_10UnderscoreESW_SW_EEEEENS4_23SM90_TMA_LOAD_MULTICASTENS4_14ComposedLayoutINS4_7SwizzleILi3ELi4ELi3EEENS4_18smem_ptr_flag_bitsILi8EEENSR_INS5_IJNSA_ILi8EEESG_EEENS5_IJSG_SC_EEEEEEEvNS4_8identityESZ_S19_vS1A_EENS_8epilogue10collective18CollectiveEpilogueINS1C_23Sm100TmaWarpSpecializedILi2ELi2ELi32ELb0ELb0EEEJSH_NS5_IJNSR_ISF_SC_EES1H_EEEaSI_aSI_NS1C_6fusion15FusionCallbacksIS1G_NS1J_17LinearCombinationIaiaiLNS_15FloatRoundStyleE2EEESH_S1I_JEEENS4_5SM1004TMEM4LOAD26SM100_TMEM_LOAD_16dp32b32xENS4_13SM90_TMA_LOADENS10_INS11_ILi2ELi4ELi3EEES14_NSR_INS5_IJS15_SF_EEENS5_IJSF_SC_EEEEEEENS4_39AutoVectorizingCopyWithAssumedAlignmentILi128EEENS4_14SM90_TMA_STOREES1Y_S20_S20_EEEvvEEEEvNT_6ParamsE,@function
        .size           _ZN7cutlass13device_kernelINS_4gemm6kernel13GemmUniversalIN4cute5tupleIJiiiiEEENS1_10collective13CollectiveMmaINS1_35MainloopSm100TmaUmmaWarpSpecializedILi5ELi2ELi4ENS5_IJNS4_1CILi2EEESB_NSA_ILi1EEEEEEEENS5_IJNSA_ILi64EEENSA_ILi128EEESG_EEEaNS5_IJlSC_lEEEaSI_NS4_8TiledMMAINS4_8MMA_AtomIJNS4_15SM100_MMA_S8_SSIaaiLi64ELi128ELNS4_4UMMA5MajorE0ELSN_0ELNSM_8SaturateE0EEEEEENS4_6LayoutINS5_IJSC_SC_SC_EEENS5_IJNSA_ILi0EEEST_ST_EEEEENS5_IJNS4_10UnderscoreESW_SW_EEEEENS4_23SM90_TMA_LOAD_MULTICASTENS4_14ComposedLayoutINS4_7SwizzleILi3ELi4ELi3EEENS4_18smem_ptr_flag_bitsILi8EEENSR_INS5_IJNSA_ILi8EEESG_EEENS5_IJSG_SC_EEEEEEEvNS4_8identityESZ_S19_vS1A_EENS_8epilogue10collective18CollectiveEpilogueINS1C_23Sm100TmaWarpSpecializedILi2ELi2ELi32ELb0ELb0EEEJSH_NS5_IJNSR_ISF_SC_EES1H_EEEaSI_aSI_NS1C_6fusion15FusionCallbacksIS1G_NS1J_17LinearCombinationIaiaiLNS_15FloatRoundStyleE2EEESH_S1I_JEEENS4_5SM1004TMEM4LOAD26SM100_TMEM_LOAD_16dp32b32xENS4_13SM90_TMA_LOADENS10_INS11_ILi2ELi4ELi3EEES14_NSR_INS5_IJS15_SF_EEENS5_IJSF_SC_EEEEEEENS4_39AutoVectorizingCopyWithAssumedAlignmentILi128EEENS4_14SM90_TMA_STOREES1Y_S20_S20_EEEvvEEEEvNT_6ParamsE,(.L_x_152 - _ZN7cutlass13device_kernelINS_4gemm6kernel13GemmUniversalIN4cute5tupleIJiiiiEEENS1_10collective13CollectiveMmaINS1_35MainloopSm100TmaUmmaWarpSpecializedILi5ELi2ELi4ENS5_IJNS4_1CILi2EEESB_NSA_ILi1EEEEEEEENS5_IJNSA_ILi64EEENSA_ILi128EEESG_EEEaNS5_IJlSC_lEEEaSI_NS4_8TiledMMAINS4_8MMA_AtomIJNS4_15SM100_MMA_S8_SSIaaiLi64ELi128ELNS4_4UMMA5MajorE0ELSN_0ELNSM_8SaturateE0EEEEEENS4_6LayoutINS5_IJSC_SC_SC_EEENS5_IJNSA_ILi0EEEST_ST_EEEEENS5_IJNS4_10UnderscoreESW_SW_EEEEENS4_23SM90_TMA_LOAD_MULTICASTENS4_14ComposedLayoutINS4_7SwizzleILi3ELi4ELi3EEENS4_18smem_ptr_flag_bitsILi8EEENSR_INS5_IJNSA_ILi8EEESG_EEENS5_IJSG_SC_EEEEEEEvNS4_8identityESZ_S19_vS1A_EENS_8epilogue10collective18CollectiveEpilogueINS1C_23Sm100TmaWarpSpecializedILi2ELi2ELi32ELb0ELb0EEEJSH_NS5_IJNSR_ISF_SC_EES1H_EEEaSI_aSI_NS1C_6fusion15FusionCallbacksIS1G_NS1J_17LinearCombinationIaiaiLNS_15FloatRoundStyleE2EEESH_S1I_JEEENS4_5SM1004TMEM4LOAD26SM100_TMEM_LOAD_16dp32b32xENS4_13SM90_TMA_LOADENS10_INS11_ILi2ELi4ELi3EEES14_NSR_INS5_IJS15_SF_EEENS5_IJSF_SC_EEEEEEENS4_39AutoVectorizingCopyWithAssumedAlignmentILi128EEENS4_14SM90_TMA_STOREES1Y_S20_S20_EEEvvEEEEvNT_6ParamsE)
        .other          _ZN7cutlass13device_kernelINS_4gemm6kernel13GemmUniversalIN4cute5tupleIJiiiiEEENS1_10collective13CollectiveMmaINS1_35MainloopSm100TmaUmmaWarpSpecializedILi5ELi2ELi4ENS5_IJNS4_1CILi2EEESB_NSA_ILi1EEEEEEEENS5_IJNSA_ILi64EEENSA_ILi128EEESG_EEEaNS5_IJlSC_lEEEaSI_NS4_8TiledMMAINS4_8MMA_AtomIJNS4_15SM100_MMA_S8_SSIaaiLi64ELi128ELNS4_4UMMA5MajorE0ELSN_0ELNSM_8SaturateE0EEEEEENS4_6LayoutINS5_IJSC_SC_SC_EEENS5_IJNSA_ILi0EEEST_ST_EEEEENS5_IJNS4_10UnderscoreESW_SW_EEEEENS4_23SM90_TMA_LOAD_MULTICASTENS4_14ComposedLayoutINS4_7SwizzleILi3ELi4ELi3EEENS4_18smem_ptr_flag_bitsILi8EEENSR_INS5_IJNSA_ILi8EEESG_EEENS5_IJSG_SC_EEEEEEEvNS4_8identityESZ_S19_vS1A_EENS_8epilogue10collective18CollectiveEpilogueINS1C_23Sm100TmaWarpSpecializedILi2ELi2ELi32ELb0ELb0EEEJSH_NS5_IJNSR_ISF_SC_EES1H_EEEaSI_aSI_NS1C_6fusion15FusionCallbacksIS1G_NS1J_17LinearCombinationIaiaiLNS_15FloatRoundStyleE2EEESH_S1I_JEEENS4_5SM1004TMEM4LOAD26SM100_TMEM_LOAD_16dp32b32xENS4_13SM90_TMA_LOADENS10_INS11_ILi2ELi4ELi3EEES14_NSR_INS5_IJS15_SF_EEENS5_IJSF_SC_EEEEEEENS4_39AutoVectorizingCopyWithAssumedAlignmentILi128EEENS4_14SM90_TMA_STOREES1Y_S20_S20_EEEvvEEEEvNT_6ParamsE,@"STO_CUDA_ENTRY STV_DEFAULT"
_ZN7cutlass13device_kernelINS_4gemm6kernel13GemmUniversalIN4cute5tupleIJiiiiEEENS1_10collective13CollectiveMmaINS1_35MainloopSm100TmaUmmaWarpSpecializedILi5ELi2ELi4ENS5_IJNS4_1CILi2EEESB_NSA_ILi1EEEEEEEENS5_IJNSA_ILi64EEENSA_ILi128EEESG_EEEaNS5_IJlSC_lEEEaSI_NS4_8TiledMMAINS4_8MMA_AtomIJNS4_15SM100_MMA_S8_SSIaaiLi64ELi128ELNS4_4UMMA5MajorE0ELSN_0ELNSM_8SaturateE0EEEEEENS4_6LayoutINS5_IJSC_SC_SC_EEENS5_IJNSA_ILi0EEEST_ST_EEEEENS5_IJNS4_10UnderscoreESW_SW_EEEEENS4_23SM90_TMA_LOAD_MULTICASTENS4_14ComposedLayoutINS4_7SwizzleILi3ELi4ELi3EEENS4_18smem_ptr_flag_bitsILi8EEENSR_INS5_IJNSA_ILi8EEESG_EEENS5_IJSG_SC_EEEEEEEvNS4_8identityESZ_S19_vS1A_EENS_8epilogue10collective18CollectiveEpilogueINS1C_23Sm100TmaWarpSpecializedILi2ELi2ELi32ELb0ELb0EEEJSH_NS5_IJNSR_ISF_SC_EES1H_EEEaSI_aSI_NS1C_6fusion15FusionCallbacksIS1G_NS1J_17LinearCombinationIaiaiLNS_15FloatRoundStyleE2EEESH_S1I_JEEENS4_5SM1004TMEM4LOAD26SM100_TMEM_LOAD_16dp32b32xENS4_13SM90_TMA_LOADENS10_INS11_ILi2ELi4ELi3EEES14_NSR_INS5_IJS15_SF_EEENS5_IJSF_SC_EEEEEEENS4_39AutoVectorizingCopyWithAssumedAlignmentILi128EEENS4_14SM90_TMA_STOREES1Y_S20_S20_EEEvvEEEEvNT_6ParamsE:
[----:B------:R-:W1:Y:S01]  /*0000*/  LDC R1, c[0x0][0x37c] ;  /* 0x0000df00ff017b82 */ /* 0x000e620000000800 */
[----:B------:R-:W2:Y:S01]  /*0010*/  S2R R84, SR_TID.X ;  /* 0x0000000000547919 */ /* 0x000ea20000002100 */
[----:B------:R-:W3:Y:S01]  /*0020*/  LDCU.64 UR8, c[0x0][0x890] ;  /* 0x00011200ff0877ac */ /* 0x000ee20008000a00 */
[----:B------:R-:W-:Y:S02]  /*0030*/  PRMT R74, RZ, 0x7610, R74 ;  /* 0x00007610ff4a7816 */ /* 0x000fe4000000004a */
[----:B------:R-:W-:Y:S01]  /*0040*/  ELECT P3, URZ, PT ;  /* 0x0000000000ff782f */ /* 0x000fe20003860000 */
[----:B---3--:R-:W-:-:S04]  /*0050*/  UISETP.NE.U32.AND UP0, UPT, UR8, URZ, UPT ;  /* 0x000000ff0800728c */ /* 0x008fc8000bf05070 */
[----:B------:R-:W-:Y:S01]  /*0060*/  UISETP.NE.AND.EX UP0, UPT, UR9, URZ, UPT, UP0 ;  /* 0x000000ff0900728c */ /* 0x000fe2000bf05300 */
[----:B--2---:R-:W-:-:S05]  /*0070*/  SHF.R.U32.HI R75, RZ, 0x5, R84 ;  /* 0x00000005ff4b7819 */ /* 0x004fca0000011654 */
[----:B------:R-:W2:Y:S02]  /*0080*/  SHFL.IDX PT, R0, R75, RZ, 0x1f ;  /* 0x00001fff4b007589 */ /* 0x000ea400000e0000 */
[----:B--2---:R-:W-:Y:S01]  /*0090*/  R2UR UR17, R0 ;  /* 0x00000000001172ca */ /* 0x004fe200000e0000 */
[----:B-1----:R-:W-:-:S14]  /*00a0*/  BRA.U UP0, `(.L_x_0) ;  /* 0x0000000100307547 */ /* 0x002fdc000b800000 */
[----:B------:R-:W1:Y:S02]  /*00b0*/  LDCU.64 UR4, c[0x0][0x888] ;  /* 0x00011100ff0477ac */ /* 0x000e640008000a00 */
[----:B-1----:R-:W-:-:S04]  /*00c0*/  UISETP.NE.U32.AND UP0, UPT, UR4, URZ, UPT ;  /* 0x000000ff0400728c */ /* 0x002fc8000bf05070 */
[----:B------:R-:W-:-:S09]  /*00d0*/  UISETP.NE.AND.EX UP0, UPT, UR5, URZ, UPT, UP0 ;  /* 0x000000ff0500728c */ /* 0x000fd2000bf05300 */
[----:B------:R-:W-:Y:S05]  /*00e0*/  BRA.U !UP0, `(.L_x_1) ;  /* 0x0000000108147547 */ /* 0x000fea000b800000 */
[----:B------:R-:W1:Y:S01]  /*00f0*/  LDC.64 R40, c[0x0][0x888] ;  /* 0x00022200ff287b82 */ /* 0x000e620000000a00 */
[----:B------:R-:W1:Y:S02]  /*0100*/  LDCU.64 UR4, c[0x0][0x358] ;  /* 0x00006b00ff0477ac */ /* 0x000e640008000a00 */
[----:B-1----:R1:W5:Y:S01]  /*0110*/  LDG.E R40, desc[UR4][R40.64] ;  /* 0x0000000428287981 */ /* 0x002362000c1e1900 */
[----:B------:R-:W-:Y:S01]  /*0120*/  HFMA2 R74, -RZ, RZ, 0, 5.9604644775390625e-08 ;  /* 0x00000001ff4a7431 */ /* 0x000fe200000001ff */
[----:B------:R-:W-:Y:S05]  /*0130*/  BRA `(.L_x_0) ;  /* 0x00000000000c7947 */ /* 0x000fea0003800000 */
.L_x_1:
[----:B------:R-:W1:Y:S01]  /*0140*/  LDCU UR4, c[0x0][0x880] ;  /* 0x00011000ff0477ac */ /* 0x000e620008000800 */
[----:B------:R-:W-:Y:S01]  /*0150*/  HFMA2 R74, -RZ, RZ, 0, 5.9604644775390625e-08 ;  /* 0x00000001ff4a7431 */ /* 0x000fe200000001ff */
[----:B-1----:R-:W-:-:S07]  /*0160*/  MOV R40, UR4 ;  /* 0x0000000400287c02 */ /* 0x002fce0008000f00 */
.L_x_0:
[----:B------:R-:W2:Y:S02]  /*0170*/  LDCU.64 UR4, c[0x0][0x8b0] ;  /* 0x00011600ff0477ac */ /* 0x000ea40008000a00 */
[----:B--2---:R-:W-:-:S04]  /*0180*/  UISETP.NE.U32.AND UP0, UPT, UR4, URZ, UPT ;  /* 0x000000ff0400728c */ /* 0x004fc8000bf05070 */
[----:B------:R-:W-:-:S09]  /*0190*/  UISETP.NE.AND.EX UP0, UPT, UR5, URZ, UPT, UP0 ;  /* 0x000000ff0500728c */ /* 0x000fd2000bf05300 */
[----:B------:R-:W-:Y:S05]  /*01a0*/  BRA.U UP0, `(.L_x_2) ;  /* 0x0000000100287547 */ /* 0x000fea000b800000 */
[----:B------:R-:W2:Y:S02]  /*01b0*/  LDCU.64 UR4, c[0x0][0x8a8] ;  /* 0x00011500ff0477ac */ /* 0x000ea40008000a00 */
[----:B--2---:R-:W-:-:S04]  /*01c0*/  UISETP.NE.U32.AND UP0, UPT, UR4, URZ, UPT ;  /* 0x000000ff0400728c */ /* 0x004fc8000bf05070 */
[----:B------:R-:W-:-:S09]  /*01d0*/  UISETP.NE.AND.EX UP0, UPT, UR5, URZ, UPT, UP0 ;  /* 0x000000ff0500728c */ /* 0x000fd2000bf05300 */
[----:B------:R-:W-:Y:S05]  /*01e0*/  BRA.U !UP0, `(.L_x_3) ;  /* 0x0000000108107547 */ /* 0x000fea000b800000 */
[----:B------:R-:W2:Y:S01]  /*01f0*/  LDC.64 R38, c[0x0][0x8a8] ;  /* 0x00022a00ff267b82 */ /* 0x000ea20000000a00 */
[----:B------:R-:W2:Y:S02]  /*0200*/  LDCU.64 UR4, c[0x0][0x358] ;  /* 0x00006b00ff0477ac */ /* 0x000ea40008000a00 */
[----:B--2---:R2:W5:Y:S01]  /*0210*/  LDG.E R38, desc[UR4][R38.64] ;  /* 0x0000000426267981 */ /* 0x004562000c1e1900 */
[----:B------:R-:W-:Y:S05]  /*0220*/  BRA `(.L_x_2) ;  /* 0x0000000000087947 */ /* 0x000fea0003800000 */
.L_x_3:
[----:B------:R-:W2:Y:S02]  /*0230*/  LDCU UR4, c[0x0][0x8a0] ;  /* 0x00011400ff0477ac */ /* 0x000ea40008000800 */
[----:B--2---:R-:W-:Y:S02]  /*0240*/  MOV R38, UR4 ;  /* 0x0000000400267c02 */ /* 0x004fe40008000f00 */
.L_x_2:
[----:B------:R-:W-:Y:S01]  /*0250*/  IMAD.U32 R0, RZ, RZ, UR17 ;  /* 0x00000011ff007e24 */ /* 0x000fe2000f8e00ff */
[----:B------:R-:W-:Y:S04]  /*0260*/  BSSY.RECONVERGENT B0, `(.L_x_4) ;  /* 0x000000c000007945 */ /* 0x000fe80003800200 */
[C---:B------:R-:W-:Y:S02]  /*0270*/  ISETP.NE.OR P1, PT, R0.reuse, 0x1, !P3 ;  /* 0x000000010000780c */ /* 0x040fe40005f25670 */
[----:B------:R-:W-:-:S11]  /*0280*/  ISETP.NE.OR P0, PT, R0, 0x3, !P3 ;  /* 0x000000030000780c */ /* 0x000fd60005f05670 */
[----:B------:R-:W-:Y:S05]  /*0290*/  @P1 BRA `(.L_x_5) ;  /* 0x0000000000201947 */ /* 0x000fea0003800000 */
[----:B------:R-:W3:Y:S02]  /*02a0*/  LDCU.64 UR4, c[0x0][0x348] ;  /* 0x00006900ff0477ac */ /* 0x000ee40008000a00 */
[----:B---3--:R-:W-:Y:S02]  /*02b0*/  UIADD3 UR6, UP1, UPT, UR4, 0x80, URZ ;  /* 0x0000008004067890 */ /* 0x008fe4000ff3e0ff */
[----:B------:R-:W-:Y:S02]  /*02c0*/  UIADD3 UR4, UP0, UPT, UR4, 0x180, URZ ;  /* 0x0000018004047890 */ /* 0x000fe4000ff1e0ff */
[----:B------:R-:W-:Y:S02]  /*02d0*/  UIADD3.X UR7, UPT, UPT, URZ, UR5, URZ, UP1, !UPT ;  /* 0x00000005ff077290 */ /* 0x000fe40008ffe4ff */
[----:B------:R-:W-:-:S07]  /*02e0*/  UIADD3.X UR5, UPT, UPT, URZ, UR5, URZ, UP0, !UPT ;  /* 0x00000005ff057290 */ /* 0x000fce00087fe4ff */
[----:B------:R3:W-:Y:S02]  /*02f0*/  UTMACCTL.PF [UR6] ;  /* 0x00000000060079b9 */ /* 0x0007e40008040000 */
[----:B------:R3:W-:Y:S02]  /*0300*/  UTMACCTL.PF [UR4] ;  /* 0x00000000040079b9 */ /* 0x0007e40008040000 */
[----:B---3--:R-:W-:Y:S01]  /*0310*/  NOP ;  /* 0x0000000000007918 */ /* 0x008fe20000000000 */
.L_x_5:
[----:B------:R-:W-:Y:S05]  /*0320*/  BSYNC.RECONVERGENT B0 ;  /* 0x0000000000007941 */ /* 0x000fea0003800200 */
.L_x_4:
[----:B------:R-:W-:Y:S04]  /*0330*/  BSSY.RECONVERGENT B0, `(.L_x_6) ;  /* 0x000000a000007945 */ /* 0x000fe80003800200 */
        /* <DEDUP_REMOVED lines=9> */
.L_x_7:
[----:B------:R-:W-:Y:S05]  /*03d0*/  BSYNC.RECONVERGENT B0 ;  /* 0x0000000000007941 */ /* 0x000fea0003800200 */
.L_x_6:
[----:B------:R-:W3:Y:S01]  /*03e0*/  LDCU.64 UR4, c[0x0][0x888] ;  /* 0x00011100ff0477ac */ /* 0x000ee20008000a00 */
[----:B------:R-:W-:Y:S02]  /*03f0*/  UISETP.EQ.U32.AND UP1, UPT, UR8, URZ, UPT ;  /* 0x000000ff0800728c */ /* 0x000fe4000bf22070 */
[----:B------:R-:W-:Y:S02]  /*0400*/  UPLOP3.LUT UP3, UPT, UPT, UPT, UPT, 0x80, 0x8 ;  /* 0x000000000008789c */ /* 0x000fe40003f6f070 */
[----:B---3--:R-:W-:-:S04]  /*0410*/  UISETP.NE.U32.AND UP0, UPT, UR4, URZ, UPT ;  /* 0x000000ff0400728c */ /* 0x008fc8000bf05070 */
[----:B------:R-:W-:-:S04]  /*0420*/  UISETP.NE.AND.EX UP0, UPT, UR5, URZ, UPT, UP0 ;  /* 0x000000ff0500728c */ /* 0x000fc8000bf05300 */
[----:B------:R-:W-:-:S04]  /*0430*/  UISETP.EQ.OR.EX UP2, UPT, UR9, URZ, !UP0, UP1 ;  /* 0x000000ff0900728c */ /* 0x000fc8000c742710 */
[----:B------:R-:W-:-:S06]  /*0440*/  UP2UR UR4, UPR, URZ, 0x4 ;  /* 0x00000004ff047883 */ /* 0x000fcc0008000000 */
[----:B------:R-:W-:Y:S01]  /*0450*/  MOV R77, UR4 ;  /* 0x00000004004d7c02 */ /* 0x000fe20008000f00 */
[----:B------:R-:W-:Y:S06]  /*0460*/  BRA.U !UP2, `(.L_x_8) ;  /* 0x000000010a207547 */ /* 0x000fec000b800000 */
[----:B-----5:R-:W-:Y:S01]  /*0470*/  R2UR UR5, R40 ;  /* 0x00000000280572ca */ /* 0x020fe200000e0000 */
[----:B------:R-:W-:Y:S02]  /*0480*/  UISETP.NE.U32.AND UP1, UPT, UR8, URZ, UPT ;  /* 0x000000ff0800728c */ /* 0x000fe4000bf25070 */
[----:B------:R-:W-:Y:S02]  /*0490*/  USEL UR4, URZ, 0xffffffff, UP0 ;  /* 0xffffffffff047887 */ /* 0x000fe40008000000 */
[----:B------:R-:W-:-:S08]  /*04a0*/  UISETP.NE.AND.EX UP1, UPT, UR9, URZ, UPT, UP1 ;  /* 0x000000ff0900728c */ /* 0x000fd0000bf25310 */
[----:B------:R-:W-:-:S04]  /*04b0*/  UISETP.NE.AND UP0, UPT, UR5, URZ, UPT ;  /* 0x000000ff0500728c */ /* 0x000fc8000bf05270 */
[----:B------:R-:W-:-:S04]  /*04c0*/  @!UP1 USEL UR4, URZ, 0xffffffff, UP0 ;  /* 0xffffffffff049887 */ /* 0x000fc80008000000 */
[----:B------:R-:W-:-:S04]  /*04d0*/  ULOP3.LUT UR4, UR4, 0x1, URZ, 0xc0, !UPT ;  /* 0x0000000104047892 */ /* 0x000fc8000f8ec0ff */
[----:B------:R-:W-:-:S11]  /*04e0*/  UISETP.NE.U32.AND UP3, UPT, UR4, 0x1, UPT ;  /* 0x000000010400788c */ /* 0x000fd6000bf65070 */
.L_x_8:
[----:B------:R-:W3:Y:S01]  /*04f0*/  SHFL.IDX PT, R2, R75, RZ, 0x1f ;  /* 0x00001fff4b027589 */ /* 0x000ee200000e0000 */
[----:B------:R-:W-:-:S04]  /*0500*/  UISETP.NE.AND UP0, UPT, UR17, 0x2, UPT ;  /* 0x000000021100788c */ /* 0x000fc8000bf05270 */
[----:B------:R-:W-:Y:S01]  /*0510*/  USEL UR37, URZ, 0x1, UP0 ;  /* 0x00000001ff257887 */ /* 0x000fe20008000000 */
[----:B---3--:R-:W-:-:S13]  /*0520*/  ISETP.NE.AND P0, PT, R2, RZ, PT ;  /* 0x000000ff0200720c */ /* 0x008fda0003f05270 */
[----:B------:R-:W-:Y:S05]  /*0530*/  @P0 BRA `(.L_x_9) ;  /* 0x0000000000600947 */ /* 0x000fea0003800000 */
[----:B------:R-:W3:Y:S01]  /*0540*/  S2UR UR4, SR_CgaCtaId ;  /* 0x00000000000479c3 */ /* 0x000ee20000008800 */
[----:B------:R-:W-:Y:S01]  /*0550*/  UMOV UR5, 0x400 ;  /* 0x0000040000057882 */ /* 0x000fe20000000000 */
[----:B------:R-:W-:Y:S01]  /*0560*/  UMOV UR8, 0x1 ;  /* 0x0000000100087882 */ /* 0x000fe20000000000 */
[----:B------:R-:W-:Y:S01]  /*0570*/  UMOV UR6, 0x3 ;  /* 0x0000000300067882 */ /* 0x000fe20000000000 */
[----:B------:R-:W-:-:S04]  /*0580*/  UIADD3 UR8, UPT, UPT, -UR8, 0x100000, URZ ;  /* 0x0010000008087890 */ /* 0x000fc8000fffe1ff */
[----:B------:R-:W-:Y:S02]  /*0590*/  USHF.L.U32 UR9, UR8, 0xb, URZ ;  /* 0x0000000b08097899 */ /* 0x000fe400080006ff */
[----:B------:R-:W-:Y:S02]  /*05a0*/  USHF.L.U32 UR8, UR8, 0x1, URZ ;  /* 0x0000000108087899 */ /* 0x000fe400080006ff */
[----:B------:R-:W-:-:S04]  /*05b0*/  UIADD3 UR6, UPT, UPT, -UR6, 0x100000, URZ ;  /* 0x0010000006067890 */ /* 0x000fc8000fffe1ff */
[----:B------:R-:W-:Y:S02]  /*05c0*/  USHF.L.U32 UR7, UR6, 0xb, URZ ;  /* 0x0000000b06077899 */ /* 0x000fe400080006ff */
[----:B------:R-:W-:Y:S01]  /*05d0*/  USHF.L.U32 UR6, UR6, 0x1, URZ ;  /* 0x0000000106067899 */ /* 0x000fe200080006ff */
[----:B------:R-:W-:Y:S01]  /*05e0*/  ELECT P0, URZ, PT ;  /* 0x0000000000ff782f */ /* 0x000fe20003800000 */
[----:B---3--:R-:W-:Y:S01]  /*05f0*/  ULEA UR4, UR4, UR5, 0x18 ;  /* 0x0000000504047291 */ /* 0x008fe2000f8ec0ff */
[----:B------:R-:W3:Y:S11]  /*0600*/  FENCE.VIEW.ASYNC.S ;  /* 0x00000000000073c6 */ /* 0x000ef60000000000 */
[----:B---3--:R3:W4:Y:S01]  /*0610*/  SYNCS.EXCH.64 URZ, [UR4], UR8 ;  /* 0x0000000804ff75b2 */ /* 0x0087220008000100 */
[----:B------:R3:W1:Y:S01]  /*0620*/  SYNCS.EXCH.64 URZ, [UR4+0x28], UR6 ;  /* 0x0000280604ff75b2 */ /* 0x0006620008000100 */
        /* <DEDUP_REMOVED lines=8> */
[----:B------:R-:W-:Y:S01]  /*06b0*/  NOP ;  /* 0x0000000000007918 */ /* 0x000fe20000000000 */
.L_x_9:
[----:B------:R-:W2:Y:S01]  /*06c0*/  SHFL.IDX PT, R2, R75, RZ, 0x1f ;  /* 0x00001fff4b027589 */ /* 0x000ea200000e0000 */
[----:B------:R-:W-:Y:S01]  /*06d0*/  NOP ;  /* 0x0000000000007918 */ /* 0x000fe20000000000 */
[----:B--2---:R-:W-:-:S13]  /*06e0*/  ISETP.NE.AND P0, PT, R2, 0x1, PT ;  /* 0x000000010200780c */ /* 0x004fda0003f05270 */
[----:B------:R-:W-:Y:S05]  /*06f0*/  @P0 BRA `(.L_x_10) ;  /* 0x0000000000480947 */ /* 0x000fea0003800000 */
[----:B---3--:R-:W2:Y:S01]  /*0700*/  S2UR UR4, SR_CgaCtaId ;  /* 0x00000000000479c3 */ /* 0x008ea20000008800 */
        /* <DEDUP_REMOVED lines=10> */
[----:B--2---:R-:W-:Y:S01]  /*07b0*/  ULEA UR4, UR4, UR5, 0x18 ;  /* 0x0000000504047291 */ /* 0x004fe2000f8ec0ff */
[----:B------:R-:W2:Y:S11]  /*07c0*/  FENCE.VIEW.ASYNC.S ;  /* 0x00000000000073c6 */ /* 0x000eb60000000000 */
[----:B--2---:R2:W3:Y:S01]  /*07d0*/  SYNCS.EXCH.64 URZ, [UR4+0x50], UR8 ;  /* 0x0000500804ff75b2 */ /* 0x0044e20008000100 */
[----:B------:R2:W1:Y:S01]  /*07e0*/  SYNCS.EXCH.64 URZ, [UR4+0x60], UR6 ;  /* 0x0000600604ff75b2 */ /* 0x0004620008000100 */
[----:B------:R2:W1:Y:S01]  /*07f0*/  SYNCS.EXCH.64 URZ, [UR4+0x58], UR8 ;  /* 0x0000580804ff75b2 */ /* 0x0004620008000100 */
[----:B------:R2:W1:Y:S01]  /*0800*/  SYNCS.EXCH.64 URZ, [UR4+0x68], UR6 ;  /* 0x0000680604ff75b2 */ /* 0x0004620008000100 */
[----:B------:R-:W-:Y:S01]  /*0810*/  NOP ;  /* 0x0000000000007918 */ /* 0x000fe20000000000 */
.L_x_10:
[----:B------:R-:W4:Y:S01]  /*0820*/  SHFL.IDX PT, R2, R75, RZ, 0x1f ;  /* 0x00001fff4b027589 */ /* 0x000f2200000e0000 */
[----:B------:R-:W-:Y:S01]  /*0830*/  NOP ;  /* 0x0000000000007918 */ /* 0x000fe20000000000 */
[----:B----4-:R-:W-:-:S13]  /*0840*/  ISETP.NE.AND P0, PT, R2, 0x3, PT ;  /* 0x000000030200780c */ /* 0x010fda0003f05270 */
[----:B------:R-:W-:Y:S05]  /*0850*/  @P0 BRA `(.L_x_11) ;  /* 0x0000000000300947 */ /* 0x000fea0003800000 */
[----:B--23--:R-:W2:Y:S01]  /*0860*/  S2UR UR6, SR_CgaCtaId ;  /* 0x00000000000679c3 */ /* 0x00cea20000008800 */
[----:B------:R-:W-:Y:S01]  /*0870*/  UMOV UR4, 0x400 ;  /* 0x0000040000047882 */ /* 0x000fe20000000000 */
[----:B------:R-:W-:Y:S01]  /*0880*/  UMOV UR5, 0x20 ;  /* 0x0000002000057882 */ /* 0x000fe20000000000 */
[----:B------:R-:W-:Y:S01]  /*0890*/  ELECT P0, URZ, PT ;  /* 0x0000000000ff782f */ /* 0x000fe20003800000 */
[----:B--2---:R-:W-:Y:S02]  /*08a0*/  ULEA UR6, UR6, UR4, 0x18 ;  /* 0x0000000406067291 */ /* 0x004fe4000f8ec0ff */
[----:B------:R-:W-:-:S04]  /*08b0*/  UIADD3 UR4, UPT, UPT, -UR5, 0x100000, URZ ;  /* 0x0010000005047890 */ /* 0x000fc8000fffe1ff */
[----:B------:R-:W-:Y:S02]  /*08c0*/  USHF.L.U32 UR5, UR4, 0xb, URZ ;  /* 0x0000000b04057899 */ /* 0x000fe400080006ff */
[----:B------:R-:W-:Y:S01]  /*08d0*/  USHF.L.U32 UR4, UR4, 0x1, URZ ;  /* 0x0000000104047899 */ /* 0x000fe200080006ff */
[----:B------:R-:W2:Y:S11]  /*08e0*/  FENCE.VIEW.ASYNC.S ;  /* 0x00000000000073c6 */ /* 0x000eb60000000000 */
[----:B--2---:R4:W2:Y:S01]  /*08f0*/  SYNCS.EXCH.64 URZ, [UR6+0x70], UR4 ;  /* 0x0000700406ff75b2 */ /* 0x0048a20008000100 */
[----:B------:R4:W3:Y:S02]  /*0900*/  SYNCS.EXCH.64 URZ, [UR6+0x78], UR4 ;  /* 0x0000780406ff75b2 */ /* 0x0008e40008000100 */
[----:B----4-:R-:W-:Y:S01]  /*0910*/  NOP ;  /* 0x0000000000007918 */ /* 0x010fe20000000000 */
.L_x_11:
[----:B------:R-:W4:Y:S01]  /*0920*/  SHFL.IDX PT, R2, R75, RZ, 0x1f ;  /* 0x00001fff4b027589 */ /* 0x000f2200000e0000 */
[----:B------:R-:W-:Y:S01]  /*0930*/  NOP ;  /* 0x0000000000007918 */ /* 0x000fe20000000000 */
[----:B----4-:R-:W-:-:S13]  /*0940*/  ISETP.NE.AND P0, PT, R2, 0x4, PT ;  /* 0x000000040200780c */ /* 0x010fda0003f05270 */
[----:B------:R-:W-:Y:S05]  /*0950*/  @P0 BRA `(.L_x_12) ;  /* 0x00000000004c0947 */ /* 0x000fea0003800000 */
[----:B--23--:R-:W2:Y:S01]  /*0960*/  S2UR UR6, SR_CgaCtaId ;  /* 0x00000000000679c3 */ /* 0x00cea20000008800 */
[----:B------:R-:W-:Y:S01]  /*0970*/  UMOV UR4, 0x3a0 ;  /* 0x000003a000047882 */ /* 0x000fe20000000000 */
[----:B------:R-:W-:Y:S01]  /*0980*/  UMOV UR5, 0x400 ;  /* 0x0000040000057882 */ /* 0x000fe20000000000 */
[----:B------:R-:W-:Y:S01]  /*0990*/  USEL UR4, UR4, 0x320, UP3 ;  /* 0x0000032004047887 */ /* 0x000fe20009800000 */
[----:B------:R-:W-:Y:S01]  /*09a0*/  UMOV UR8, 0x1 ;  /* 0x0000000100087882 */ /* 0x000fe20000000000 */
[----:B------:R-:W-:Y:S01]  /*09b0*/  ELECT P0, URZ, PT ;  /* 0x0000000000ff782f */ /* 0x000fe20003800000 */
[----:B------:R-:W-:-:S04]  /*09c0*/  UIADD3 UR8, UPT, UPT, -UR8, 0x100000, URZ ;  /* 0x0010000008087890 */ /* 0x000fc8000fffe1ff */
[----:B------:R-:W-:Y:S02]  /*09d0*/  USHF.L.U32 UR9, UR8, 0xb, URZ ;  /* 0x0000000b08097899 */ /* 0x000fe400080006ff */
[----:B------:R-:W-:Y:S02]  /*09e0*/  USHF.L.U32 UR8, UR8, 0x1, URZ ;  /* 0x0000000108087899 */ /* 0x000fe400080006ff */
[----:B--2---:R-:W-:Y:S02]  /*09f0*/  ULEA UR6, UR6, UR5, 0x18 ;  /* 0x0000000506067291 */ /* 0x004fe4000f8ec0ff */
[----:B------:R-:W-:-:S04]  /*0a00*/  UIADD3 UR4, UPT, UPT, -UR4, 0x100000, URZ ;  /* 0x0010000004047890 */ /* 0x000fc8000fffe1ff */
[----:B------:R-:W-:Y:S02]  /*0a10*/  USHF.L.U32 UR5, UR4, 0xb, URZ ;  /* 0x0000000b04057899 */ /* 0x000fe400080006ff */
[----:B------:R-:W-:Y:S01]  /*0a20*/  USHF.L.U32 UR4, UR4, 0x1, URZ ;  /* 0x0000000104047899 */ /* 0x000fe200080006ff */
[----:B------:R-:W2:Y:S03]  /*0a30*/  FENCE.VIEW.ASYNC.S ;  /* 0x00000000000073c6 */ /* 0x000ea60000000000 */
[----:B--2---:R4:W2:Y:S08]  /*0a40*/  SYNCS.EXCH.64 URZ, [UR6+0x80], UR8 ;  /* 0x0000800806ff75b2 */ /* 0x0048b00008000100 */
[----:B------:R4:W3:Y:S01]  /*0a50*/  SYNCS.EXCH.64 URZ, [UR6+0x90], UR4 ;  /* 0x0000900406ff75b2 */ /* 0x0008e20008000100 */
[----:B------:R4:W1:Y:S01]  /*0a60*/  SYNCS.EXCH.64 URZ, [UR6+0x88], UR8 ;  /* 0x0000880806ff75b2 */ /* 0x0008620008000100 */
[----:B------:R4:W1:Y:S02]  /*0a70*/  SYNCS.EXCH.64 URZ, [UR6+0x98], UR4 ;  /* 0x0000980406ff75b2 */ /* 0x0008640008000100 */
[----:B----4-:R-:W-:Y:S01]  /*0a80*/  NOP ;  /* 0x0000000000007918 */ /* 0x010fe20000000000 */
.L_x_12:
[----:B------:R-:W4:Y:S01]  /*0a90*/  SHFL.IDX PT, R2, R75, RZ, 0x1f ;  /* 0x00001fff4b027589 */ /* 0x000f2200000e0000 */
[----:B------:R-:W-:Y:S01]  /*0aa0*/  NOP ;  /* 0x0000000000007918 */ /* 0x000fe20000000000 */
[----:B----4-:R-:W-:-:S13]  /*0ab0*/  ISETP.NE.AND P0, PT, R2, 0x5, PT ;  /* 0x000000050200780c */ /* 0x010fda0003f05270 */
[----:B------:R-:W-:Y:S05]  /*0ac0*/  @P0 BRA `(.L_x_13) ;  /* 0x0000000000580947 */ /* 0x000fea0003800000 */
[----:B--23--:R-:W2:Y:S01]  /*0ad0*/  S2UR UR4, SR_CgaCtaId ;  /* 0x00000000000479c3 */ /* 0x00cea20000008800 */
        /* <DEDUP_REMOVED lines=12> */
[----:B--2---:R4:W2:Y:S01]  /*0ba0*/  SYNCS.EXCH.64 URZ, [UR4+0xa0], UR8 ;  /* 0x0000a00804ff75b2 */ /* 0x0048a20008000100 */
[----:B------:R4:W3:Y:S01]  /*0bb0*/  SYNCS.EXCH.64 URZ, [UR4+0xc0], UR6 ;  /* 0x0000c00604ff75b2 */ /* 0x0008e20008000100 */
[----:B------:R4:W1:Y:S01]  /*0bc0*/  SYNCS.EXCH.64 URZ, [UR4+0xa8], UR8 ;  /* 0x0000a80804ff75b2 */ /* 0x0008620008000100 */
[----:B------:R4:W1:Y:S01]  /*0bd0*/  SYNCS.EXCH.64 URZ, [UR4+0xc8], UR6 ;  /* 0x0000c80604ff75b2 */ /* 0x0008620008000100 */
[----:B------:R4:W1:Y:S01]  /*0be0*/  SYNCS.EXCH.64 URZ, [UR4+0xb0], UR8 ;  /* 0x0000b00804ff75b2 */ /* 0x0008620008000100 */
[----:B------:R4:W1:Y:S01]  /*0bf0*/  SYNCS.EXCH.64 URZ, [UR4+0xd0], UR6 ;  /* 0x0000d00604ff75b2 */ /* 0x0008620008000100 */
[----:B------:R4:W1:Y:S01]  /*0c00*/  SYNCS.EXCH.64 URZ, [UR4+0xb8], UR8 ;  /* 0x0000b80804ff75b2 */ /* 0x0008620008000100 */
[----:B------:R4:W1:Y:S02]  /*0c10*/  SYNCS.EXCH.64 URZ, [UR4+0xd8], UR6 ;  /* 0x0000d80604ff75b2 */ /* 0x0008640008000100 */
[----:B----4-:R-:W-:Y:S01]  /*0c20*/  NOP ;  /* 0x0000000000007918 */ /* 0x010fe20000000000 */
.L_x_13:
[----:B------:R-:W4:Y:S01]  /*0c30*/  SHFL.IDX PT, R2, R75, RZ, 0x1f ;  /* 0x00001fff4b027589 */ /* 0x000f2200000e0000 */
[----:B------:R-:W1:Y:S01]  /*0c40*/  S2UR UR45, SR_CgaCtaId ;  /* 0x00000000002d79c3 */ /* 0x000e620000008800 */
[----:B------:R-:W-:Y:S01]  /*0c50*/  NOP ;  /* 0x0000000000007918 */ /* 0x000fe20000000000 */
[----:B----4-:R-:W-:-:S13]  /*0c60*/  ISETP.NE.AND P0, PT, R2, 0x3, PT ;  /* 0x000000030200780c */ /* 0x010fda0003f05270 */
[----:B-1----:R-:W-:Y:S05]  /*0c70*/  @P0 BRA `(.L_x_14) ;  /* 0x0000000000340947 */ /* 0x002fea0003800000 */
[----:B--23--:R-:W-:Y:S01]  /*0c80*/  UMOV UR4, 0x400 ;  /* 0x0000040000047882 */ /* 0x00cfe20000000000 */
[----:B------:R-:W-:Y:S01]  /*0c90*/  UMOV UR6, 0x20 ;  /* 0x0000002000067882 */ /* 0x000fe20000000000 */
[----:B------:R-:W-:Y:S02]  /*0ca0*/  ULEA UR4, UR45, UR4, 0x18 ;  /* 0x000000042d047291 */ /* 0x000fe4000f8ec0ff */
[----:B------:R-:W-:-:S04]  /*0cb0*/  UIADD3 UR6, UPT, UPT, -UR6, 0x100000, URZ ;  /* 0x0010000006067890 */ /* 0x000fc8000fffe1ff */
[----:B------:R-:W-:Y:S02]  /*0cc0*/  USHF.L.U32 UR7, UR6, 0xb, URZ ;  /* 0x0000000b06077899 */ /* 0x000fe400080006ff */
[----:B------:R-:W-:Y:S01]  /*0cd0*/  USHF.L.U32 UR6, UR6, 0x1, URZ ;  /* 0x0000000106067899 */ /* 0x000fe200080006ff */
[----:B------:R-:W-:Y:S01]  /*0ce0*/  ELECT P0, URZ, PT ;  /* 0x0000000000ff782f */ /* 0x000fe20003800000 */
[----:B------:R-:W1:Y:S10]  /*0cf0*/  FENCE.VIEW.ASYNC.S ;  /* 0x00000000000073c6 */ /* 0x000e740000000000 */
[----:B-1----:R1:W4:Y:S01]  /*0d00*/  SYNCS.EXCH.64 URZ, [UR4+0xe0], UR6 ;  /* 0x0000e00604ff75b2 */ /* 0x0023220008000100 */
[----:B------:R1:W2:Y:S01]  /*0d10*/  SYNCS.EXCH.64 URZ, [UR4+0xf0], UR6 ;  /* 0x0000f00604ff75b2 */ /* 0x0002a20008000100 */
[----:B------:R1:W3:Y:S01]  /*0d20*/  SYNCS.EXCH.64 URZ, [UR4+0xe8], UR6 ;  /* 0x0000e80604ff75b2 */ /* 0x0002e20008000100 */
[----:B------:R1:W1:Y:S01]  /*0d30*/  SYNCS.EXCH.64 URZ, [UR4+0xf8], UR6 ;  /* 0x0000f80604ff75b2 */ /* 0x0002620008000100 */
[----:B------:R-:W-:Y:S01]  /*0d40*/  NOP ;  /* 0x0000000000007918 */ /* 0x000fe20000000000 */
.L_x_14:
[----:B-123--:R-:W1:Y:S01]  /*0d50*/  LDCU UR4, c[0x0][0x36c] ;  /* 0x00006d80ff0477ac */ /* 0x00ee620008000800 */
[----:B------:R-:W-:Y:S01]  /*0d60*/  ISETP.NE.OR P3, PT, R0, 0x2, !P3 ;  /* 0x000000020000780c */ /* 0x000fe20005f65670 */
[----:B------:R-:W-:Y:S01]  /*0d70*/  NOP ;  /* 0x0000000000007918 */ /* 0x000fe20000000000 */
[----:B------:R-:W-:Y:S01]  /*0d80*/  LOP3.LUT R0, R84, 0x1f, RZ, 0xc0, !PT ;  /* 0x0000001f54007812 */ /* 0x000fe200078ec0ff */
[----:B------:R-:W-:Y:S02]  /*0d90*/  UISETP.NE.AND UP4, UPT, UR17, URZ, UPT ;  /* 0x000000ff1100728c */ /* 0x000fe4000bf85270 */
[----:B-1----:R-:W-:-:S09]  /*0da0*/  UISETP.EQ.U32.AND UP5, UPT, UR4, 0x1, UPT ;  /* 0x000000010400788c */ /* 0x002fd2000bfa2070 */
[----:B------:R-:W-:Y:S05]  /*0db0*/  BRA.U !UP5, `(.L_x_15) ;  /* 0x000000010d087547 */ /* 0x000fea000b800000 */
[----:B----4-:R-:W-:Y:S01]  /*0dc0*/  UCGABAR_ARV ;  /* 0x00000000000079c7 */ /* 0x010fe20008000000 */
[----:B------:R-:W-:Y:S05]  /*0dd0*/  BRA `(.L_x_16) ;  /* 0x0000000000047947 */ /* 0x000fea0003800000 */
.L_x_15:
[----:B----4-:R-:W-:Y:S01]  /*0de0*/  NOP ;  /* 0x0000000000007918 */ /* 0x010fe20000000000 */
.L_x_16:
[----:B------:R-:W1:Y:S01]  /*0df0*/  S2UR UR20, SR_CTAID.Y ;  /* 0x00000000001479c3 */ /* 0x000e620000002600 */
[----:B------:R-:W-:-:S05]  /*0e00*/  CS2R.32 R76, SR_CgaSize ;  /* 0x00000000004c7805 */ /* 0x000fca0000008a00 */
[----:B------:R-:W-:-:S05]  /*0e10*/  IMAD R76, R76, -0xa0, RZ ;  /* 0xffffff604c4c7824 */ /* 0x000fca00078e02ff */
[----:B------:R-:W-:-:S14]  /*0e20*/  R2UR UR4, R76 ;  /* 0x000000004c0472ca */ /* 0x000fdc00000e0000 */
[----:B------:R-:W2:Y:S01]  /*0e30*/  LDCU UR4, c[0x0][UR4+0x2b4] ;  /* 0x00005680040477ac */ /* 0x000ea20008000800 */
[----:B------:R-:W-:-:S05]  /*0e40*/  CS2R.32 R76, SR_CgaSize ;  /* 0x00000000004c7805 */ /* 0x000fca0000008a00 */
[----:B------:R-:W-:-:S05]  /*0e50*/  IMAD R76, R76, -0xa0, RZ ;  /* 0xffffff604c4c7824 */ /* 0x000fca00078e02ff */
[----:B------:R-:W-:-:S14]  /*0e60*/  R2UR UR5, R76 ;  /* 0x000000004c0572ca */ /* 0x000fdc00000e0000 */
[----:B------:R-:W3:Y:S01]  /*0e70*/  LDCU UR5, c[0x0][UR5+0x2b0] ;  /* 0x00005600050577ac */ /* 0x000ee20008000800 */
[----:B------:R-:W4:Y:S01]  /*0e80*/  S2UR UR16, SR_CTAID.X ;  /* 0x00000000001079c3 */ /* 0x000f220000002500 */
[----:B------:R-:W-:-:S05]  /*0e90*/  CS2R.32 R76, SR_CgaSize ;  /* 0x00000000004c7805 */ /* 0x000fca0000008a00 */
[----:B------:R-:W-:-:S05]  /*0ea0*/  IMAD R76, R76, -0xa0, RZ ;  /* 0xffffff604c4c7824 */ /* 0x000fca00078e02ff */
[----:B------:R-:W-:-:S14]  /*0eb0*/  R2UR UR7, R76 ;  /* 0x000000004c0772ca */ /* 0x000fdc00000e0000 */
[----:B------:R-:W3:Y:S01]  /*0ec0*/  LDCU UR7, c[0x0][UR7+0x2a4] ;  /* 0x00005480070777ac */ /* 0x000ee20008000800 */
[----:B------:R-:W-:-:S05]  /*0ed0*/  CS2R.32 R76, SR_CgaSize ;  /* 0x00000000004c7805 */ /* 0x000fca0000008a00 */
[----:B------:R-:W-:-:S05]  /*0ee0*/  IMAD R76, R76, -0xa0, RZ ;  /* 0xffffff604c4c7824 */ /* 0x000fca00078e02ff */
[----:B------:R-:W-:-:S14]  /*0ef0*/  R2UR UR63, R76 ;  /* 0x000000004c3f72ca */ /* 0x000fdc00000e0000 */
[----:B------:R-:W3:Y:S01]  /*0f00*/  LDCU UR63, c[0x0][UR63+0x2a0] ;  /* 0x000054003f3f77ac */ /* 0x000ee20008000800 */
[----:B------:R-:W-:Y:S02]  /*0f10*/  ULOP3.LUT UR47, UR45, 0x1, URZ, 0xc0, !UPT ;  /* 0x000000012d2f7892 */ /* 0x000fe4000f8ec0ff */
[----:B------:R-:W-:Y:S02]  /*0f20*/  USHF.R.U32.HI UR32, URZ, 0x1, UR45 ;  /* 0x00000001ff207899 */ /* 0x000fe4000801162d */
[----:B------:R-:W-:Y:S02]  /*0f30*/  UISETP.GT.U32.AND UP1, UPT, UR47, 0xffff, UPT ;  /* 0x0000ffff2f00788c */ /* 0x000fe4000bf24070 */
[----:B------:R-:W-:Y:S01]  /*0f40*/  USHF.L.U32 UR28, UR45, 0xb, URZ ;  /* 0x0000000b2d1c7899 */ /* 0x000fe200080006ff */
[----:B-1----:R-:W-:Y:S01]  /*0f50*/  I2FP.F32.U32 R2, UR20 ;  /* 0x0000001400027c45 */ /* 0x002fe20008201000 */
[----:B------:R-:W1:Y:S04]  /*0f60*/  LDCU UR21, c[0x0][0xb24] ;  /* 0x00016480ff1577ac */ /* 0x000e680008000800 */
[----:B--2---:R-:W-:Y:S01]  /*0f70*/  FMUL R2, R2, UR4 ;  /* 0x0000000402027c20 */ /* 0x004fe20008400000 */
[----:B------:R-:W-:Y:S01]  /*0f80*/  ULOP3.LUT UR4, UR45, 0x2, URZ, 0xc0, !UPT ;  /* 0x000000022d047892 */ /* 0x000fe2000f8ec0ff */
[----:B----4-:R-:W-:Y:S01]  /*0f90*/  I2FP.F32.U32 R3, UR16 ;  /* 0x0000001000037c45 */ /* 0x010fe20008201000 */
[----:B------:R-:W2:Y:S03]  /*0fa0*/  LDCU UR42, c[0x0][0xb24] ;  /* 0x00016480ff2a77ac */ /* 0x000ea60008000800 */
[----:B------:R-:W4:Y:S01]  /*0fb0*/  F2I.U32.TRUNC.NTZ R2, R2 ;  /* 0x0000000200027305 */ /* 0x000f22000020f000 */
[----:B---3--:R-:W-:Y:S01]  /*0fc0*/  FMUL R3, R3, UR5 ;  /* 0x0000000503037c20 */ /* 0x008fe20008400000 */
[----:B------:R-:W-:Y:S01]  /*0fd0*/  UISETP.GT.U32.AND UP0, UPT, UR4, 0xffff, UPT ;  /* 0x0000ffff0400788c */ /* 0x000fe2000bf04070 */
[----:B------:R-:W3:Y:S05]  /*0fe0*/  LDCU UR31, c[0x0][0xb30] ;  /* 0x00016600ff1f77ac */ /* 0x000eea0008000800 */
[----:B------:R-:W1:Y:S01]  /*0ff0*/  F2I.U32.TRUNC.NTZ R3, R3 ;  /* 0x0000000300037305 */ /* 0x000e62000020f000 */
[----:B------:R-:W-:-:S02]  /*1000*/  USEL UR26, UR4, 0xffff, !UP0 ;  /* 0x0000ffff041a7887 */ /* 0x000fc4000c000000 */
[----:B------:R-:W-:Y:S01]  /*1010*/  USHF.L.U32 UR29, UR45, 0xd, URZ ;  /* 0x0000000d2d1d7899 */ /* 0x000fe200080006ff */
[----:B------:R-:W-:Y:S01]  /*1020*/  UMOV UR34, 0x5 ;  /* 0x0000000500227882 */ /* 0x000fe20000000000 */
[----:B------:R-:W-:Y:S01]  /*1030*/  USEL UR27, UR47, 0xffff, !UP1 ;  /* 0x0000ffff2f1b7887 */ /* 0x000fe2000c800000 */
[----:B----4-:R-:W-:Y:S02]  /*1040*/  R2UR UR6, R2 ;  /* 0x00000000020672ca */ /* 0x010fe400000e0000 */
[----:B------:R-:W-:Y:S02]  /*1050*/  PRMT R2, RZ, 0x7610, R2 ;  /* 0x00007610ff027816 */ /* 0x000fe40000000002 */
[----:B-1----:R-:W-:-:S09]  /*1060*/  R2UR UR5, R3 ;  /* 0x00000000030572ca */ /* 0x002fd200000e0000 */
[----:B------:R-:W-:-:S04]  /*1070*/  UIADD3 UR4, UPT, UPT, -UR6, URZ, URZ ;  /* 0x000000ff06047290 */ /* 0x000fc8000fffe1ff */
[----:B------:R-:W-:Y:S02]  /*1080*/  UIMAD UR4, UR7, UR4, UR20 ;  /* 0x00000004070472a4 */ /* 0x000fe4000f8e0214 */
[----:B------:R-:W-:-:S04]  /*1090*/  UIADD3 UR5, UPT, UPT, -UR5, URZ, URZ ;  /* 0x000000ff05057290 */ /* 0x000fc8000fffe1ff */
[----:B------:R-:W-:Y:S01]  /*10a0*/  IMAD.U32 R76, RZ, RZ, UR4 ;  /* 0x00000004ff4c7e24 */ /* 0x000fe2000f8e00ff */
[----:B------:R-:W-:Y:S01]  /*10b0*/  UIMAD UR63, UR63, UR5, UR16 ;  /* 0x000000053f3f72a4 */ /* 0x000fe2000f8e0210 */
[----:B--23--:R-:W-:Y:S11]  /*10c0*/  BRA.U UP4, `(.L_x_17) ;  /* 0x0000000104407547 */ /* 0x00cff6000b800000 */
[----:B------:R-:W-:-:S13]  /*10d0*/  R2UR UR4, R76 ;  /* 0x000000004c0472ca */ /* 0x000fda00000e0000 */
[----:B------:R-:W-:Y:S02]  /*10e0*/  UISETP.NE.AND UP0, UPT, UR4, URZ, UPT ;  /* 0x000000ff0400728c */ /* 0x000fe4000bf05270 */
[----:B------:R-:W-:Y:S02]  /*10f0*/  UISETP.NE.AND UP1, UPT, UR4, 0x1, UPT ;  /* 0x000000010400788c */ /* 0x000fe4000bf25270 */
[----:B------:R-:W-:Y:S02]  /*1100*/  UISETP.NE.AND UP2, UPT, UR63, URZ, UP0 ;  /* 0x000000ff3f00728c */ /* 0x000fe40008745270 */
[----:B------:R-:W-:Y:S02]  /*1110*/  USEL UR4, URZ, 0x2, UP0 ;  /* 0x00000002ff047887 */ /* 0x000fe40008000000 */
[----:B------:R-:W-:Y:S02]  /*1120*/  USEL UR8, URZ, 0x1, UP2 ;  /* 0x00000001ff087887 */ /* 0x000fe40009000000 */
[----:B------:R-:W-:-:S02]  /*1130*/  UISETP.NE.AND UP2, UPT, UR63, URZ, UPT ;  /* 0x000000ff3f00728c */ /* 0x000fc4000bf45270 */
[----:B------:R-:W-:Y:S02]  /*1140*/  USEL UR5, URZ, 0x4, UP1 ;  /* 0x00000004ff057887 */ /* 0x000fe40008800000 */
[----:B------:R-:W-:Y:S02]  /*1150*/  UISETP.NE.AND UP0, UPT, UR63, 0x1, UPT ;  /* 0x000000013f00788c */ /* 0x000fe4000bf05270 */
[----:B------:R-:W-:Y:S02]  /*1160*/  USEL UR6, URZ, 0x8, UP1 ;  /* 0x00000008ff067887 */ /* 0x000fe40008800000 */
[----:B------:R-:W-:Y:S02]  /*1170*/  USEL UR7, UR5, 0x4, UP2 ;  /* 0x0000000405077887 */ /* 0x000fe40009000000 */
[----:B------:R-:W-:Y:S02]  /*1180*/  USEL UR4, UR4, 0x2, UP0 ;  /* 0x0000000204047887 */ /* 0x000fe40008000000 */
[----:B------:R-:W-:-:S02]  /*1190*/  USEL UR5, UR6, 0x8, UP0 ;  /* 0x0000000806057887 */ /* 0x000fc40008000000 */
[----:B------:R-:W-:-:S04]  /*11a0*/  UIADD3 UR4, UPT, UPT, UR4, UR7, UR8 ;  /* 0x0000000704047290 */ /* 0x000fc8000fffe008 */
[----:B------:R-:W-:-:S06]  /*11b0*/  UIADD3 UR4, UPT, UPT, UR4, UR5, URZ ;  /* 0x0000000504047290 */ /* 0x000fcc000fffe0ff */
[----:B------:R-:W-:-:S07]  /*11c0*/  MOV R2, UR4 ;  /* 0x0000000400027c02 */ /* 0x000fce0008000f00 */
.L_x_17:
[----:B------:R-:W1:Y:S01]  /*11d0*/  S2UR UR36, SR_CTAID.Z ;  /* 0x00000000002479c3 */ /* 0x000e620000002700 */
[----:B------:R-:W-:Y:S01]  /*11e0*/  UISETP.GE.AND UP0, UPT, UR21, 0x1, UPT ;  /* 0x000000011500788c */ /* 0x000fe2000bf06270 */
[----:B------:R-:W-:-:S08]  /*11f0*/  UMOV UR33, 0x3 ;  /* 0x0000000300217882 */ /* 0x000fd00000000000 */
[----:B------:R-:W-:Y:S05]  /*1200*/  BRA.U !UP0, `(.L_x_18) ;  /* 0x0000000108d47547 */ /* 0x000fea000b800000 */
[----:B------:R-:W2:Y:S01]  /*1210*/  LDCU.128 UR12, c[0x0][0xb10] ;  /* 0x00016200ff0c77ac */ /* 0x000ea20008000c00 */
[----:B------:R-:W3:Y:S01]  /*1220*/  LDCU UR6, c[0x0][0x370] ;  /* 0x00006e00ff0677ac */ /* 0x000ee20008000800 */
[----:B------:R-:W4:Y:S01]  /*1230*/  LDCU UR5, c[0x0][0x374] ;  /* 0x00006e80ff0577ac */ /* 0x000f220008000800 */
[----:B------:R-:W1:Y:S01]  /*1240*/  LDCU UR30, c[0x0][0xb0c] ;  /* 0x00016180ff1e77ac */ /* 0x000e620008000800 */
[----:B------:R-:W1:Y:S01]  /*1250*/  LDCU UR4, c[0x0][0xb20] ;  /* 0x00016400ff0477ac */ /* 0x000e620008000800 */
[----:B------:R-:W1:Y:S01]  /*1260*/  LDCU.64 UR8, c[0x0][0xb28] ;  /* 0x00016500ff0877ac */ /* 0x000e620008000a00 */
[----:B--2---:R-:W-:Y:S02]  /*1270*/  UISETP.NE.AND UP0, UPT, UR14, 0x1, UPT ;  /* 0x000000010e00788c */ /* 0x004fe4000bf05270 */
[----:B----4-:R-:W-:Y:S02]  /*1280*/  UIMAD.WIDE.U32 UR10, UR5, UR15, URZ ;  /* 0x0000000f050a72a5 */ /* 0x010fe4000f8e00ff */
[----:B---3--:R-:W-:-:S02]  /*1290*/  UIMAD.WIDE.U32 UR22, UR6, UR12, URZ ;  /* 0x0000000c061672a5 */ /* 0x008fc4000f8e00ff */
[----:B-1----:R-:W-:Y:S02]  /*12a0*/  UISETP.NE.AND UP1, UPT, UR30, 0x1, UPT ;  /* 0x000000011e00788c */ /* 0x002fe4000bf25270 */
[----:B------:R-:W-:Y:S01]  /*12b0*/  UISETP.NE.AND UP2, UPT, UR21, 0x1, UPT ;  /* 0x000000011500788c */ /* 0x000fe2000bf45270 */
[----:B------:R-:W-:Y:S02]  /*12c0*/  UMOV UR10, UR11 ;  /* 0x0000000b000a7c82 */ /* 0x000fe40008000000 */
[----:B------:R-:W-:Y:S01]  /*12d0*/  UMOV UR22, UR23 ;  /* 0x0000001700167c82 */ /* 0x000fe20008000000 */
[----:B------:R-:W-:Y:S02]  /*12e0*/  @UP0 USHF.R.U32.HI UR5, URZ, UR4, UR10 ;  /* 0x00000004ff050299 */ /* 0x000fe4000801160a */
[----:B------:R-:W-:Y:S02]  /*12f0*/  UIMAD.WIDE.U32 UR24, UR20, UR15, URZ ;  /* 0x0000000f141872a5 */ /* 0x000fe4000f8e00ff */
[----:B------:R-:W-:-:S02]  /*1300*/  UIMAD.WIDE.U32 UR10, UR5, UR8, URZ ;  /* 0x00000008050a72a5 */ /* 0x000fc4000f8e00ff */
[----:B------:R-:W-:Y:S02]  /*1310*/  @UP1 USHF.R.U32.HI UR6, URZ, UR13, UR22 ;  /* 0x0000000dff061299 */ /* 0x000fe40008011616 */
[----:B------:R-:W-:Y:S02]  /*1320*/  UIMAD.WIDE.U32 UR18, UR16, UR12, URZ ;  /* 0x0000000c101272a5 */ /* 0x000fe4000f8e00ff */
[----:B------:R-:W-:Y:S01]  /*1330*/  UIMAD.WIDE.U32 UR22, UR6, UR8, URZ ;  /* 0x00000008061672a5 */ /* 0x000fe2000f8e00ff */
[----:B------:R-:W-:Y:S01]  /*1340*/  UMOV UR24, UR25 ;  /* 0x0000001900187c82 */ /* 0x000fe20008000000 */
[----:B------:R-:W-:Y:S01]  /*1350*/  UMOV UR10, UR11 ;  /* 0x0000000b000a7c82 */ /* 0x000fe20008000000 */
[----:B------:R-:W-:Y:S02]  /*1360*/  USHF.R.U32.HI UR24, URZ, UR4, UR24 ;  /* 0x00000004ff187299 */ /* 0x000fe40008011618 */
[----:B------:R-:W-:Y:S02]  /*1370*/  @UP2 USHF.R.U32.HI UR5, URZ, UR9, UR10 ;  /* 0x00000009ff052299 */ /* 0x000fe4000801160a */
[----:B------:R-:W-:Y:S01]  /*1380*/  UMOV UR7, UR23 ;  /* 0x0000001700077c82 */ /* 0x000fe20008000000 */
[----:B------:R-:W-:Y:S01]  /*1390*/  UMOV UR18, UR19 ;  /* 0x0000001300127c82 */ /* 0x000fe20008000000 */
[----:B------:R-:W-:-:S02]  /*13a0*/  @UP2 USHF.R.U32.HI UR6, URZ, UR9, UR7 ;  /* 0x00000009ff062299 */ /* 0x000fc40008011607 */
[----:B------:R-:W-:Y:S02]  /*13b0*/  USHF.R.U32.HI UR13, URZ, UR13, UR18 ;  /* 0x0000000dff0d7299 */ /* 0x000fe40008011612 */
[----:B------:R-:W-:Y:S02]  /*13c0*/  USEL UR4, UR20, UR24, !UP0 ;  /* 0x0000001814047287 */ /* 0x000fe4000c000000 */
[----:B------:R-:W-:Y:S02]  /*13d0*/  UIMAD UR7, UR5, UR21, URZ ;  /* 0x00000015050772a4 */ /* 0x000fe4000f8e02ff */
[----:B------:R-:W-:Y:S02]  /*13e0*/  USEL UR5, UR16, UR13, !UP1 ;  /* 0x0000000d10057287 */ /* 0x000fe4000c800000 */
[----:B------:R-:W-:Y:S02]  /*13f0*/  UIMAD UR12, UR6, UR21, URZ ;  /* 0x00000015060c72a4 */ /* 0x000fe4000f8e02ff */
[----:B------:R-:W-:-:S02]  /*1400*/  UISETP.GE.AND UP0, UPT, UR4, UR7, UPT ;  /* 0x000000070400728c */ /* 0x000fc4000bf06270 */
[----:B------:R-:W-:Y:S02]  /*1410*/  UIMAD.WIDE.U32 UR10, UR4, UR8, URZ ;  /* 0x00000008040a72a5 */ /* 0x000fe4000f8e00ff */
[----:B------:R-:W-:Y:S02]  /*1420*/  UISETP.GE.OR UP0, UPT, UR5, UR12, UP0 ;  /* 0x0000000c0500728c */ /* 0x000fe40008706670 */
[----:B------:R-:W-:Y:S02]  /*1430*/  UIMAD.WIDE.U32 UR12, UR5, UR8, URZ ;  /* 0x00000008050c72a5 */ /* 0x000fe4000f8e00ff */
[----:B------:R-:W-:Y:S01]  /*1440*/  UIADD3 UR10, UPT, UPT, -UR4, URZ, URZ ;  /* 0x000000ff040a7290 */ /* 0x000fe2000fffe1ff */
[----:B------:R-:W-:Y:S01]  /*1450*/  UMOV UR8, UR11 ;  /* 0x0000000b00087c82 */ /* 0x000fe20008000000 */
[----:B------:R-:W-:Y:S02]  /*1460*/  UIADD3 UR11, UPT, UPT, -UR5, URZ, URZ ;  /* 0x000000ff050b7290 */ /* 0x000fe4000fffe1ff */
[----:B------:R-:W-:-:S03]  /*1470*/  USHF.R.U32.HI UR8, URZ, UR9, UR8 ;  /* 0x00000009ff087299 */ /* 0x000fc60008011608 */
[----:B------:R-:W-:Y:S01]  /*1480*/  @!UP0 UMOV UR7, UR13 ;  /* 0x0000000d00078c82 */ /* 0x000fe20008000000 */
[----:B------:R-:W-:Y:S02]  /*1490*/  UIMAD UR20, UR14, UR10, UR20 ;  /* 0x0000000a0e1472a4 */ /* 0x000fe4000f8e0214 */
[----:B------:R-:W-:Y:S02]  /*14a0*/  USEL UR8, UR4, UR8, !UP2 ;  /* 0x0000000804087287 */ /* 0x000fe4000d000000 */
[----:B------:R-:W-:Y:S02]  /*14b0*/  @!UP0 USHF.R.U32.HI UR7, URZ, UR9, UR7 ;  /* 0x00000009ff078299 */ /* 0x000fe40008011607 */
[----:B------:R-:W-:Y:S02]  /*14c0*/  UIADD3 UR9, UPT, UPT, -UR8, URZ, URZ ;  /* 0x000000ff08097290 */ /* 0x000fe4000fffe1ff */
[----:B------:R-:W-:Y:S02]  /*14d0*/  @!UP0 USEL UR7, UR5, UR7, !UP2 ;  /* 0x0000000705078287 */ /* 0x000fe4000d000000 */
[----:B------:R-:W-:-:S02]  /*14e0*/  UIMAD UR9, UR21, UR9, UR4 ;  /* 0x00000009150972a4 */ /* 0x000fc4000f8e0204 */
[----:B------:R-:W-:Y:S02]  /*14f0*/  @!UP0 UIADD3 UR8, UPT, UPT, UR8, -UR7, URZ ;  /* 0x8000000708088290 */ /* 0x000fe4000fffe0ff */
[----:B------:R-:W-:Y:S02]  /*1500*/  @!UP0 UIMAD UR6, UR9, UR6, UR7 ;  /* 0x00000006090682a4 */ /* 0x000fe4000f8e0207 */
[----:B------:R-:W-:Y:S02]  /*1510*/  @!UP0 UIMAD UR4, UR8, UR21, UR5 ;  /* 0x00000015080482a4 */ /* 0x000fe4000f8e0205 */
[----:B------:R-:W-:Y:S02]  /*1520*/  UIMAD UR16, UR30, UR11, UR16 ;  /* 0x0000000b1e1072a4 */ /* 0x000fe4000f8e0210 */
[----:B------:R-:W-:Y:S01]  /*1530*/  UIMAD UR20, UR4, UR14, UR20 ;  /* 0x0000000e041472a4 */ /* 0x000fe2000f8e0214 */
[----:B------:R-:W-:Y:S02]  /*1540*/  @!UP0 UMOV UR5, UR6 ;  /* 0x0000000600058c82 */ /* 0x000fe40008000000 */
[----:B------:R-:W-:-:S12]  /*1550*/  UIMAD UR16, UR5, UR30, UR16 ;  /* 0x0000001e051072a4 */ /* 0x000fd8000f8e0210 */
.L_x_18:
[----:B------:R-:W-:Y:S02]  /*1560*/  UISETP.NE.AND UP1, UPT, UR31, 0x1, UPT ;  /* 0x000000011f00788c */ /* 0x000fe4000bf25270 */
[----:B------:R-:W-:Y:S02]  /*1570*/  ULOP3.LUT UR24, UR27, 0xffff, URZ, 0xc0, !UPT ;  /* 0x0000ffff1b187892 */ /* 0x000fe4000f8ec0ff */
[----:B------:R-:W-:Y:S02]  /*1580*/  ULOP3.LUT UR21, UR26, 0xffff, URZ, 0xc0, !UPT ;  /* 0x0000ffff1a157892 */ /* 0x000fe4000f8ec0ff */
[----:B------:R-:W-:Y:S02]  /*1590*/  UISETP.NE.AND UP0, UPT, UR17, 0x2, UPT ;  /* 0x000000021100788c */ /* 0x000fe4000bf05270 */
[----:B------:R-:W-:Y:S02]  /*15a0*/  ULOP3.LUT UR28, UR28, 0x1000, URZ, 0xc0, !UPT ;  /* 0x000010001c1c7892 */ /* 0x000fe4000f8ec0ff */
[----:B------:R-:W-:-:S02]  /*15b0*/  ULOP3.LUT UR27, UR29, 0x2000, URZ, 0xc0, !UPT ;  /* 0x000020001d1b7892 */ /* 0x000fc4000f8ec0ff */
[----:B------:R-:W-:Y:S02]  /*15c0*/  USHF.L.U32 UR24, UR34, UR24, URZ ;  /* 0x0000001822187299 */ /* 0x000fe400080006ff */
[----:B------:R-:W-:Y:S01]  /*15d0*/  USHF.L.U32 UR21, UR33, UR21, URZ ;  /* 0x0000001521157299 */ /* 0x000fe200080006ff */
[----:B------:R-:W-:Y:S11]  /*15e0*/  BRA.U UP1, `(.L_x_19) ;  /* 0x0000000101447547 */ /* 0x000ff6000b800000 */
[----:B------:R-:W2:Y:S01]  /*15f0*/  LDCU.128 UR8, c[0x0][0xb10] ;  /* 0x00016200ff0877ac */ /* 0x000ea20008000c00 */
[----:B------:R-:W3:Y:S01]  /*1600*/  LDCU UR12, c[0x0][0xb0c] ;  /* 0x00016180ff0c77ac */ /* 0x000ee20008000800 */
[----:B------:R-:W4:Y:S01]  /*1610*/  LDCU UR13, c[0x0][0xb20] ;  /* 0x00016400ff0d77ac */ /* 0x000f220008000800 */
[----:B--2---:R-:W-:Y:S02]  /*1620*/  UIMAD.WIDE.U32 UR6, UR16, UR8, URZ ;  /* 0x00000008100672a5 */ /* 0x004fe4000f8e00ff */
[----:B------:R-:W-:Y:S02]  /*1630*/  UIMAD.WIDE.U32 UR4, UR20, UR11, URZ ;  /* 0x0000000b140472a5 */ /* 0x000fe4000f8e00ff */
[----:B---3--:R-:W-:Y:S02]  /*1640*/  UISETP.NE.AND UP2, UPT, UR12, 0x1, UPT ;  /* 0x000000010c00788c */ /* 0x008fe4000bf45270 */
[----:B------:R-:W-:Y:S01]  /*1650*/  UISETP.NE.AND UP1, UPT, UR10, 0x1, UPT ;  /* 0x000000010a00788c */ /* 0x000fe2000bf25270 */
[----:B------:R-:W-:-:S02]  /*1660*/  UMOV UR6, UR7 ;  /* 0x0000000700067c82 */ /* 0x000fc40008000000 */
[----:B------:R-:W-:Y:S01]  /*1670*/  UMOV UR4, UR5 ;  /* 0x0000000500047c82 */ /* 0x000fe20008000000 */
[----:B------:R-:W-:Y:S02]  /*1680*/  USHF.R.U32.HI UR9, URZ, UR9, UR6 ;  /* 0x00000009ff097299 */ /* 0x000fe40008011606 */
[----:B----4-:R-:W-:Y:S02]  /*1690*/  USHF.R.U32.HI UR4, URZ, UR13, UR4 ;  /* 0x0000000dff047299 */ /* 0x010fe40008011604 */
[----:B------:R-:W-:Y:S02]  /*16a0*/  USEL UR5, UR16, UR9, !UP2 ;  /* 0x0000000910057287 */ /* 0x000fe4000d000000 */
[----:B------:R-:W-:-:S04]  /*16b0*/  USEL UR4, UR20, UR4, !UP1 ;  /* 0x0000000414047287 */ /* 0x000fc8000c800000 */
[----:B------:R-:W-:Y:S02]  /*16c0*/  UIADD3 UR6, UPT, UPT, UR5, -UR4, URZ ;  /* 0x8000000405067290 */ /* 0x000fe4000fffe0ff */
[----:B------:R-:W-:Y:S02]  /*16d0*/  UIADD3 UR4, UPT, UPT, -UR5, UR4, URZ ;  /* 0x0000000405047290 */ /* 0x000fe4000fffe1ff */
[----:B------:R-:W-:Y:S02]  /*16e0*/  UIMAD UR20, UR6, UR10, UR20 ;  /* 0x0000000a061472a4 */ /* 0x000fe4000f8e0214 */
[----:B------:R-:W-:-:S12]  /*16f0*/  UIMAD UR16, UR4, UR12, UR16 ;  /* 0x0000000c041072a4 */ /* 0x000fd8000f8e0210 */
.L_x_19:
[----:B------:R-:W-:Y:S05]  /*1700*/  BRA.U !UP5, `(.L_x_20) ;  /* 0x000000010d0c7547 */ /* 0x000fea000b800000 */
[----:B------:R-:W-:Y:S01]  /*1710*/  UCGABAR_WAIT ;  /* 0x0000000000007dc7 */ /* 0x000fe20008000000 */
[----:B------:R-:W-:Y:S01]  /*1720*/  CCTL.IVALL ;  /* 0x00000000ff00798f */ /* 0x000fe20002000000 */
[----:B------:R-:W-:Y:S05]  /*1730*/  BRA `(.L_x_21) ;  /* 0x0000000000047947 */ /* 0x000fea0003800000 */
.L_x_20:
[----:B------:R-:W-:Y:S06]  /*1740*/  BAR.SYNC.DEFER_BLOCKING 0x0 ;  /* 0x0000000000007b1d */ /* 0x000fec0000010000 */
.L_x_21:
[----:B------:R-:W-:Y:S05]  /*1750*/  BRA.U UP0, `(.L_x_22) ;  /* 0x0000001100f47547 */ /* 0x000fea000b800000 */
[----:B------:R-:W2:Y:S01]  /*1760*/  LDCU UR6, c[0x0][0x38c] ;  /* 0x00007180ff0677ac */ /* 0x000ea20008000800 */
[----:B------:R-:W-:Y:S01]  /*1770*/  PLOP3.LUT P1, PT, PT, PT, UP3, 0x80, 0x8 ;  /* 0x000000000008781c */ /* 0x000fe20003f2f038 */
[----:B------:R-:W-:Y:S01]  /*1780*/  IMAD.MOV.U32 R12, RZ, RZ, 0x1 ;  /* 0x00000001ff0c7424 */ /* 0x000fe200078e00ff */
[----:B------:R-:W-:Y:S01]  /*1790*/  ISETP.EQ.OR P2, PT, R0, RZ, P3 ;  /* 0x000000ff0000720c */ /* 0x000fe20001f42670 */
[----:B------:R-:W-:Y:S01]  /*17a0*/  UISETP.NE.AND UP1, UPT, UR17, URZ, UPT ;  /* 0x000000ff1100728c */ /* 0x000fe2000bf25270 */
[----:B------:R-:W-:Y:S02]  /*17b0*/  PLOP3.LUT P1, PT, P1, PT, PT, 0x8, 0x80 ;  /* 0x000000000080781c */ /* 0x000fe40000f2e170 */
[----:B------:R-:W-:Y:S01]  /*17c0*/  CS2R R10, SRZ ;  /* 0x00000000000a7805 */ /* 0x000fe2000001ff00 */
[----:B------:R-:W-:Y:S01]  /*17d0*/  IMAD.MOV.U32 R9, RZ, RZ, RZ ;  /* 0x000000ffff097224 */ /* 0x000fe200078e00ff */
[----:B------:R-:W3:Y:S01]  /*17e0*/  LDCU UR40, c[0x0][0x370] ;  /* 0x00006e00ff2877ac */ /* 0x000ee20008000800 */
[----:B------:R-:W-:Y:S01]  /*17f0*/  IMAD.MOV.U32 R8, RZ, RZ, 0x1 ;  /* 0x00000001ff087424 */ /* 0x000fe200078e00ff */
[----:B------:R-:W4:Y:S01]  /*1800*/  LDCU.64 UR30, c[0x0][0x348] ;  /* 0x00006900ff1e77ac */ /* 0x000f220008000a00 */
[----:B------:R-:W1:Y:S01]  /*1810*/  LDCU UR39, c[0x0][0x374] ;  /* 0x00006e80ff2777ac */ /* 0x000e620008000800 */
[----:B--2---:R-:W-:-:S02]  /*1820*/  UIADD3 UR5, UPT, UPT, UR6, 0x7f, URZ ;  /* 0x0000007f06057890 */ /* 0x004fc4000fffe0ff */
[----:B------:R-:W-:Y:S02]  /*1830*/  UIADD3 UR48, UPT, UPT, UR6, 0xfe, URZ ;  /* 0x000000fe06307890 */ /* 0x000fe4000fffe0ff */
[----:B------:R-:W-:Y:S02]  /*1840*/  USHF.R.S32.HI UR4, URZ, 0x1f, UR5 ;  /* 0x0000001fff047899 */ /* 0x000fe40008011405 */
[----:B------:R-:W-:Y:S02]  /*1850*/  USEL UR26, UR37, 0x2, UP1 ;  /* 0x00000002251a7887 */ /* 0x000fe40008800000 */
[----:B------:R-:W-:Y:S02]  /*1860*/  ULEA.HI UR4, UR4, UR5, URZ, 0x7 ;  /* 0x0000000504047291 */ /* 0x000fe4000f8f38ff */
[----:B------:R-:W-:Y:S02]  /*1870*/  USHF.L.U32 UR5, UR32, 0x5, URZ ;  /* 0x0000000520057899 */ /* 0x000fe400080006ff */
[----:B------:R-:W-:-:S02]  /*1880*/  USHF.R.S32.HI UR43, URZ, 0x7, UR4 ;  /* 0x00000007ff2b7899 */ /* 0x000fc40008011404 */
[----:B------:R-:W-:Y:S02]  /*1890*/  UIADD3 UR4, UPT, UPT, UR6, -0x1, URZ ;  /* 0xffffffff06047890 */ /* 0x000fe4000fffe0ff */
[----:B------:R-:W-:Y:S02]  /*18a0*/  UISETP.LT.U32.AND UP0, UPT, UR43, 0x5, UPT ;  /* 0x000000052b00788c */ /* 0x000fe4000bf01070 */
[----:B------:R-:W-:Y:S02]  /*18b0*/  UISETP.GE.U32.AND UP2, UPT, UR4, -0xff, UPT ;  /* 0xffffff010400788c */ /* 0x000fe4000bf46070 */
[----:B------:R-:W-:Y:S02]  /*18c0*/  USEL UR41, UR43, 0x5, UP0 ;  /* 0x000000052b297887 */ /* 0x000fe40008000000 */
[----:B------:R-:W-:Y:S02]  /*18d0*/  ULOP3.LUT UR44, UR5, 0x20, URZ, 0xe2, !UPT ;  /* 0x00000020052c7892 */ /* 0x000fe4000f8ee2ff */
[----:B------:R-:W-:-:S02]  /*18e0*/  UIADD3 UR25, UPT, UPT, UR41, -0x1, URZ ;  /* 0xffffffff29197890 */ /* 0x000fc4000fffe0ff */
[----:B------:R-:W-:Y:S01]  /*18f0*/  UIADD3 UR46, UPT, UPT, UR43, -UR41, URZ ;  /* 0x800000292b2e7290 */ /* 0x000fe2000fffe0ff */
[----:B------:R-:W-:Y:S02]  /*1900*/  UMOV UR5, URZ ;  /* 0x000000ff00057c82 */ /* 0x000fe40008000000 */
[----:B------:R-:W-:-:S04]  /*1910*/  @UP2 UIADD3 UR25, UPT, UPT, UR41, URZ, URZ ;  /* 0x000000ff29192290 */ /* 0x000fc8000fffe0ff */
[----:B-1-34-:R-:W-:-:S12]  /*1920*/  UIADD3 UR25, UPT, UPT, UR25, 0x1, URZ ;  /* 0x0000000119197890 */ /* 0x01afd8000fffe0ff */
.L_x_42:
[----:B------:R-:W-:Y:S01]  /*1930*/  UISETP.NE.AND UP0, UPT, UR45, URZ, UPT ;  /* 0x000000ff2d00728c */ /* 0x000fe2000bf05270 */
[----:B------:R-:W1:Y:S08]  /*1940*/  S2UR UR45, SR_CgaCtaId ;  /* 0x00000000002d79c3 */ /* 0x000e700000008800 */
[----:B------:R-:W-:Y:S05]  /*1950*/  BRA.U UP0, `(.L_x_23) ;  /* 0x0000000100347547 */ /* 0x000fea000b800000 */
[----:B------:R-:W2:Y:S01]  /*1960*/  S2R R0, SR_CgaCtaId ;  /* 0x0000000000007919 */ /* 0x000ea20000008800 */
[----:B------:R-:W-:-:S04]  /*1970*/  MOV R2, 0x400 ;  /* 0x0000040000027802 */ /* 0x000fc80000000f00 */
[----:B--2---:R-:W-:Y:S02]  /*1980*/  LEA R0, R0, R2, 0x18 ;  /* 0x0000000200007211 */ /* 0x004fe400078ec0ff */
[----:B------:R-:W-:-:S03]  /*1990*/  SHF.L.U32 R2, R8, 0x1f, RZ ;  /* 0x0000001f08027819 */ /* 0x000fc600000006ff */
[----:B------:R-:W-:-:S04]  /*19a0*/  IMAD R0, R9, 0x8, R0 ;  /* 0x0000000809007824 */ /* 0x000fc800078e0200 */
[----:B------:R-:W2:Y:S02]  /*19b0*/  SYNCS.PHASECHK.TRANS64.TRYWAIT P0, [R0+URZ+0xf0], R2 ;  /* 0x0000f002000075a7 */ /* 0x000ea400080011ff */
[----:B--2---:R-:W-:Y:S05]  /*19c0*/  @!P0 BRA `(.L_x_24) ;  /* 0x00000060003c8947 */ /* 0x004fea0003800000 */
.L_x_113:
[----:B------:R-:W-:Y:S01]  /*19d0*/  VIADD R9, R9, 0x1 ;  /* 0x0000000109097836 */ /* 0x000fe20000000000 */
[----:B------:R2:W-:Y:S04]  /*19e0*/  SYNCS.ARRIVE.TRANS64.A1T0 RZ, [R0+URZ+0xe0], RZ ;  /* 0x0000e0ff00ff79a7 */ /* 0x0005e800081000ff */
[----:B------:R-:W-:-:S04]  /*19f0*/  ISETP.NE.AND P0, PT, R9, 0x2, PT ;  /* 0x000000020900780c */ /* 0x000fc80003f05270 */
[----:B------:R-:W-:Y:S02]  /*1a00*/  SEL R9, R9, RZ, P0 ;  /* 0x000000ff09097207 */ /* 0x000fe40000000000 */
[----:B--2---:R-:W-:-:S04]  /*1a10*/  SEL R0, RZ, 0x1, P0 ;  /* 0x00000001ff007807 */ /* 0x004fc80000000000 */
[----:B------:R-:W-:-:S07]  /*1a20*/  LOP3.LUT R8, R8, R0, RZ, 0x3c, !PT ;  /* 0x0000000008087212 */ /* 0x000fce00078e3cff */
.L_x_23:
[----:B------:R-:W-:Y:S01]  /*1a30*/  UMOV UR6, 0x400 ;  /* 0x0000040000067882 */ /* 0x000fe20000000000 */
[----:B------:R-:W-:Y:S01]  /*1a40*/  SHF.L.U32 R0, R12, 0x1f, RZ ;  /* 0x0000001f0c007819 */ /* 0x000fe200000006ff */
[----:B-1----:R-:W-:Y:S02]  /*1a50*/  ULEA UR6, UR45, UR6, 0x18 ;  /* 0x000000062d067291 */ /* 0x002fe4000f8ec0ff */
[----:B------:R-:W-:Y:S02]  /*1a60*/  UISETP.GE.U32.AND UP0, UPT, UR48, 0xff, UPT ;  /* 0x000000ff3000788c */ /* 0x000fe4000bf06070 */
[----:B------:R-:W-:Y:S02]  /*1a70*/  ULEA UR4, UR5, UR6, 0x3 ;  /* 0x0000000605047291 */ /* 0x000fe4000f8e18ff */
[----:B------:R-:W-:Y:S02]  /*1a80*/  ULEA UR11, UR20, UR47, 0x1 ;  /* 0x0000002f140b7291 */ /* 0x000fe4000f8e08ff */
[----:B------:R-:W-:-:S02]  /*1a90*/  ULEA UR35, UR16, UR44, 0x6 ;  /* 0x0000002c10237291 */ /* 0x000fc4000f8e30ff */
[----:B------:R-:W-:Y:S01]  /*1aa0*/  USHF.L.U32 UR11, UR11, 0x6, URZ ;  /* 0x000000060b0b7899 */ /* 0x000fe200080006ff */
[----:B------:R-:W-:Y:S02]  /*1ab0*/  UMOV UR13, URZ ;  /* 0x000000ff000d7c82 */ /* 0x000fe40008000000 */
[----:B------:R1:W2:Y:S01]  /*1ac0*/  SYNCS.PHASECHK.TRANS64.TRYWAIT P0, [UR4+0x28], R0 ;  /* 0x00002800ff0075a7 */ /* 0x0002a20008001104 */
[----:B------:R-:W-:Y:S08]  /*1ad0*/  BRA.U !UP0, `(.L_x_25) ;  /* 0x0000000108c07547 */ /* 0x000ff0000b800000 */
[----:B------:R-:W-:Y:S01]  /*1ae0*/  UMOV UR7, URZ ;  /* 0x000000ff00077c82 */ /* 0x000fe20008000000 */
[----:B------:R-:W-:-:S05]  /*1af0*/  UMOV UR4, UR5 ;  /* 0x0000000500047c82 */ /* 0x000fca0008000000 */
.L_x_31:
[----:B------:R-:W-:Y:S01]  /*1b00*/  ULEA UR33, UR4, UR6, 0x3 ;  /* 0x0000000604217291 */ /* 0x000fe2000f8e18ff */
[----:B------:R-:W-:Y:S01]  /*1b10*/  @!P3 MOV R2, 0x6000 ;  /* 0x000060000002b802 */ /* 0x000fe20000000f00 */
[----:B--2-4-:R-:W-:Y:S10]  /*1b20*/  @P0 BRA `(.L_x_26) ;  /* 0x00000000000c0947 */ /* 0x014ff40003800000 */
[----:B------:R-:W-:-:S04]  /*1b30*/  SHF.L.U32 R3, R12, 0x1f, RZ ;  /* 0x0000001f0c037819 */ /* 0x000fc800000006ff */
[----:B------:R-:W2:Y:S02]  /*1b40*/  SYNCS.PHASECHK.TRANS64.TRYWAIT P0, [UR33+0x28], R3 ;  /* 0x00002803ff0075a7 */ /* 0x000ea40008001121 */
[----:B--2---:R-:W-:Y:S05]  /*1b50*/  @!P0 BRA `(.L_x_27) ;  /* 0x0000005c00ec8947 */ /* 0x004fea0003800000 */
.L_x_26:
[----:B------:R2:W-:Y:S01]  /*1b60*/  @!P3 SYNCS.ARRIVE.TRANS64 RZ, [UR33], R2 ;  /* 0x00000002ffffb9a7 */ /* 0x0005e20008000021 */
[----:B------:R-:W-:-:S04]  /*1b70*/  ULOP3.LUT UR5, UR26, 0x2, URZ, 0xfc, !UPT ;  /* 0x000000021a057892 */ /* 0x000fc8000f8efcff */
[----:B------:R-:W-:-:S09]  /*1b80*/  UISETP.NE.AND UP0, UPT, UR5, 0x2, UPT ;  /* 0x000000020500788c */ /* 0x000fd2000bf05270 */
[----:B------:R-:W-:Y:S05]  /*1b90*/  BRA.U UP0, `(.L_x_28) ;  /* 0x0000000100047547 */ /* 0x000fea000b800000 */
[----:B------:R-:W-:Y:S05]  /*1ba0*/  BPT.TRAP 0x1 ;  /* 0x000000040000795c */ /* 0x000fea0000300000 */
.L_x_28:
[----:B------:R-:W-:Y:S04]  /*1bb0*/  BSSY.RECONVERGENT B0, `(.L_x_29) ;  /* 0x0000003000007945 */ /* 0x000fe80003800200 */
[----:B------:R-:W-:Y:S05]  /*1bc0*/  @P2 BRA `(.L_x_30) ;  /* 0x0000000000042947 */ /* 0x000fea0003800000 */
[----:B------:R-:W-:Y:S05]  /*1bd0*/  BPT.TRAP 0x1 ;  /* 0x000000040000795c */ /* 0x000fea0000300000 */
.L_x_30:
[----:B------:R-:W-:Y:S05]  /*1be0*/  BSYNC.RECONVERGENT B0 ;  /* 0x0000000000007941 */ /* 0x000fea0003800200 */
.L_x_29:
[----:B------:R-:W-:Y:S02]  /*1bf0*/  UIADD3 UR5, UPT, UPT, UR4, 0x1, URZ ;  /* 0x0000000104057890 */ /* 0x000fe4000fffe0ff */
[----:B------:R-:W-:Y:S02]  /*1c00*/  USHF.L.U32 UR34, UR7, 0x7, URZ ;  /* 0x0000000707227899 */ /* 0x000fe400080006ff */
[----:B------:R-:W-:Y:S02]  /*1c10*/  UISETP.NE.AND UP0, UPT, UR5, 0x5, UPT ;  /* 0x000000050500788c */ /* 0x000fe4000bf05270 */
[----:B------:R-:W-:Y:S02]  /*1c20*/  UIADD3 UR7, UPT, UPT, UR7, 0x1, URZ ;  /* 0x0000000107077890 */ /* 0x000fe4000fffe0ff */
[----:B------:R-:W-:Y:S02]  /*1c30*/  USEL UR9, URZ, 0x1, UP0 ;  /* 0x00000001ff097887 */ /* 0x000fe40008000000 */
[----:B------:R-:W-:-:S02]  /*1c40*/  USEL UR5, UR5, URZ, UP0 ;  /* 0x000000ff05057287 */ /* 0x000fc40008000000 */
[----:B------:R-:W-:Y:S02]  /*1c50*/  UIADD3 UR14, UP0, UPT, UR30, 0x180, URZ ;  /* 0x000001801e0e7890 */ /* 0x000fe4000ff1e0ff */
[----:B------:R-:W-:Y:S01]  /*1c60*/  ULEA UR8, UR5, UR6, 0x3 ;  /* 0x0000000605087291 */ /* 0x000fe2000f8e18ff */
[----:B------:R-:W-:Y:S01]  /*1c70*/  LOP3.LUT R12, R12, UR9, RZ, 0x3c, !PT ;  /* 0x000000090c0c7c12 */ /* 0x000fe2000f8e3cff */
[----:B------:R-:W-:Y:S02]  /*1c80*/  ULEA UR32, UR4, UR28, 0xd ;  /* 0x0000001c04207291 */ /* 0x000fe4000f8e68ff */
[----:B------:R-:W-:Y:S01]  /*1c90*/  UIADD3 UR16, UP1, UPT, UR30, 0x80, URZ ;  /* 0x000000801e107890 */ /* 0x000fe2000ff3e0ff */
[----:B-1----:R-:W-:Y:S01]  /*1ca0*/  SHF.L.U32 R0, R12, 0x1f, RZ ;  /* 0x0000001f0c007819 */ /* 0x002fe200000006ff */
[----:B------:R-:W-:Y:S02]  /*1cb0*/  UIADD3.X UR15, UPT, UPT, URZ, UR31, URZ, UP0, !UPT ;  /* 0x0000001fff0f7290 */ /* 0x000fe400087fe4ff */
[----:B------:R-:W-:Y:S01]  /*1cc0*/  UISETP.NE.AND UP0, UPT, UR7, UR25, UPT ;  /* 0x000000190700728c */ /* 0x000fe2000bf05270 */
[----:B------:R3:W4:Y:S01]  /*1cd0*/  SYNCS.PHASECHK.TRANS64.TRYWAIT P0, [UR8+0x28], R0 ;  /* 0x00002800ff0075a7 */ /* 0x0007220008001108 */
[----:B------:R-:W-:-:S02]  /*1ce0*/  ULEA UR8, UR4, UR27, 0xe ;  /* 0x0000001b04087291 */ /* 0x000fc4000f8e70ff */
[----:B------:R-:W-:Y:S02]  /*1cf0*/  UIADD3.X UR17, UPT, UPT, URZ, UR31, URZ, UP1, !UPT ;  /* 0x0000001fff117290 */ /* 0x000fe40008ffe4ff */
[----:B------:R-:W-:Y:S02]  /*1d00*/  UIADD3 UR32, UPT, UPT, UR6, 0x4400, UR32 ;  /* 0x0000440006207890 */ /* 0x000fe4000fffe020 */
[----:B------:R-:W-:Y:S02]  /*1d10*/  UPRMT UR13, URZ, 0x5410, UR24 ;  /* 0x00005410ff0d7896 */ /* 0x000fe40008000018 */
[----:B------:R-:W-:Y:S02]  /*1d20*/  UIADD3 UR8, UPT, UPT, UR6, 0xe400, UR8 ;  /* 0x0000e40006087890 */ /* 0x000fe4000fffe008 */
[----:B------:R-:W-:Y:S01]  /*1d30*/  UPRMT UR4, URZ, 0x5410, UR21 ;  /* 0x00005410ff047896 */ /* 0x000fe20008000015 */
[----:B------:R-:W-:Y:S01]  /*1d40*/  UMOV UR18, 0x0 ;  /* 0x0000000000127882 */ /* 0x000fe20000000000 */
[----:B------:R-:W-:Y:S01]  /*1d50*/  UMOV UR19, 0x10000000 ;  /* 0x1000000000137882 */ /* 0x000fe20000000000 */
[----:B------:R-:W-:Y:S01]  /*1d60*/  UMOV UR12, UR36 ;  /* 0x00000024000c7c82 */ /* 0x000fe20008000000 */
[----:B------:R-:W-:Y:S01]  /*1d70*/  UMOV UR9, UR33 ;  /* 0x0000002100097c82 */ /* 0x000fe20008000000 */
[----:B------:R-:W-:Y:S01]  /*1d80*/  UMOV UR10, UR34 ;  /* 0x00000022000a7c82 */ /* 0x000fe20008000000 */
[----:B------:R1:W-:Y:S03]  /*1d90*/  UTMALDG.3D.MULTICAST [UR32], [UR16], UR13, desc[UR18] ;  /* 0x00001220100073b4 */ /* 0x0003e6000801180d */
[----:B------:R2:W-:Y:S01]  /*1da0*/  UTMALDG.3D.MULTICAST [UR8], [UR14], UR4, desc[UR18] ;  /* 0x000012080e0073b4 */ /* 0x0005e20008011804 */
[----:B-1----:R-:W-:Y:S01]  /*1db0*/  UMOV UR13, UR25 ;  /* 0x00000019000d7c82 */ /* 0x002fe20008000000 */
[----:B--2---:R-:W-:Y:S01]  /*1dc0*/  UMOV UR4, UR5 ;  /* 0x0000000500047c82 */ /* 0x004fe20008000000 */
[----:B---3--:R-:W-:Y:S05]  /*1dd0*/  BRA.U UP0, `(.L_x_31) ;  /* 0xfffffffd00487547 */ /* 0x008fea000b83ffff */
.L_x_25:
[----:B------:R-:W-:Y:S01]  /*1de0*/  ULEA UR4, UR5, UR6, 0x3 ;  /* 0x0000000605047291 */ /* 0x000fe2000f8e18ff */
[----:B-1----:R-:W-:Y:S01]  /*1df0*/  SHF.L.U32 R0, R12, 0x1f, RZ ;  /* 0x0000001f0c007819 */ /* 0x002fe200000006ff */
[----:B------:R-:W-:Y:S01]  /*1e00*/  @!P1 SYNCS.ARRIVE.TRANS64.A1T0 RZ, [UR6+0x78], RZ ;  /* 0x000078ffffff99a7 */ /* 0x000fe20008100006 */
[----:B------:R-:W-:-:S06]  /*1e10*/  UISETP.GT.AND UP0, UPT, UR43, UR41, UPT ;  /* 0x000000292b00728c */ /* 0x000fcc000bf04270 */
[----:B--2-4-:R1:W2:Y:S03]  /*1e20*/  SYNCS.PHASECHK.TRANS64.TRYWAIT P0, [UR4+0x28], R0 ;  /* 0x00002800ff0075a7 */ /* 0x0142a60008001104 */
[----:B------:R-:W-:Y:S05]  /*1e30*/  BRA.U !UP0, `(.L_x_32) ;  /* 0x0000000108c47547 */ /* 0x000fea000b800000 */
[----:B------:R-:W-:Y:S01]  /*1e40*/  UIADD3 UR29, UPT, UPT, UR46, UR13, URZ ;  /* 0x0000000d2e1d7290 */ /* 0x000fe2000fffe0ff */
[----:B------:R-:W-:-:S11]  /*1e50*/  UMOV UR4, UR5 ;  /* 0x0000000500047c82 */ /* 0x000fd60008000000 */
.L_x_38:
[----:B------:R-:W-:Y:S01]  /*1e60*/  ULEA UR17, UR4, UR6, 0x3 ;  /* 0x0000000604117291 */ /* 0x000fe2000f8e18ff */
[----:B--2---:R-:W-:Y:S01]  /*1e70*/  @!P3 MOV R2, 0x6000 ;  /* 0x000060000002b802 */ /* 0x004fe20000000f00 */
[----:B--2-4-:R-:W-:Y:S10]  /*1e80*/  @P0 BRA `(.L_x_33) ;  /* 0x00000000000c0947 */ /* 0x014ff40003800000 */
[----:B------:R-:W-:-:S04]  /*1e90*/  SHF.L.U32 R3, R12, 0x1f, RZ ;  /* 0x0000001f0c037819 */ /* 0x000fc800000006ff */
[----:B------:R-:W2:Y:S02]  /*1ea0*/  SYNCS.PHASECHK.TRANS64.TRYWAIT P0, [UR17+0x28], R3 ;  /* 0x00002803ff0075a7 */ /* 0x000ea40008001111 */
[----:B--2---:R-:W-:Y:S05]  /*1eb0*/  @!P0 BRA `(.L_x_34) ;  /* 0x0000005c002c8947 */ /* 0x004fea0003800000 */
.L_x_33:
[----:B------:R2:W-:Y:S01]  /*1ec0*/  @!P3 SYNCS.ARRIVE.TRANS64 RZ, [UR17], R2 ;  /* 0x00000002ffffb9a7 */ /* 0x0005e20008000011 */
[----:B------:R-:W-:-:S04]  /*1ed0*/  ULOP3.LUT UR5, UR26, 0x2, URZ, 0xfc, !UPT ;  /* 0x000000021a057892 */ /* 0x000fc8000f8efcff */
[----:B------:R-:W-:-:S09]  /*1ee0*/  UISETP.NE.AND UP0, UPT, UR5, 0x2, UPT ;  /* 0x000000020500788c */ /* 0x000fd2000bf05270 */
[----:B------:R-:W-:Y:S05]  /*1ef0*/  BRA.U UP0, `(.L_x_35) ;  /* 0x0000000100047547 */ /* 0x000fea000b800000 */
[----:B------:R-:W-:Y:S05]  /*1f00*/  BPT.TRAP 0x1 ;  /* 0x000000040000795c */ /* 0x000fea0000300000 */
.L_x_35:
[----:B------:R-:W-:Y:S04]  /*1f10*/  BSSY.RECONVERGENT B0, `(.L_x_36) ;  /* 0x0000003000007945 */ /* 0x000fe80003800200 */
[----:B------:R-:W-:Y:S05]  /*1f20*/  @P2 BRA `(.L_x_37) ;  /* 0x0000000000042947 */ /* 0x000fea0003800000 */
[----:B------:R-:W-:Y:S05]  /*1f30*/  BPT.TRAP 0x1 ;  /* 0x000000040000795c */ /* 0x000fea0000300000 */
.L_x_37:
[----:B------:R-:W-:Y:S05]  /*1f40*/  BSYNC.RECONVERGENT B0 ;  /* 0x0000000000007941 */ /* 0x000fea0003800200 */
.L_x_36:
        /* <DEDUP_REMOVED lines=13> */
[----:B------:R-:W-:Y:S01]  /*2020*/  ULEA UR8, UR4, UR27, 0xe ;  /* 0x0000001b04087291 */ /* 0x000fe2000f8e70ff */
[----:B------:R3:W4:Y:S01]  /*2030*/  SYNCS.PHASECHK.TRANS64.TRYWAIT P0, [UR7+0x28], R0 ;  /* 0x00002800ff0075a7 */ /* 0x0007220008001107 */
[----:B------:R-:W-:-:S02]  /*2040*/  UISETP.NE.AND UP0, UPT, UR13, UR29, UPT ;  /* 0x0000001d0d00728c */ /* 0x000fc4000bf05270 */
[----:B------:R-:W-:Y:S02]  /*2050*/  UIADD3 UR16, UPT, UPT, UR6, 0x4400, UR16 ;  /* 0x0000440006107890 */ /* 0x000fe4000fffe010 */
[----:B------:R-:W-:Y:S02]  /*2060*/  UIADD3.X UR23, UPT, UPT, URZ, UR31, URZ, UP1, !UPT ;  /* 0x0000001fff177290 */ /* 0x000fe40008ffe4ff */
        /* <DEDUP_REMOVED lines=8> */
[----:B------:R-:W-:Y:S01]  /*20f0*/  UMOV UR9, UR17 ;  /* 0x0000001100097c82 */ /* 0x000fe20008000000 */
[----:B------:R-:W-:Y:S01]  /*2100*/  UMOV UR10, UR18 ;  /* 0x00000012000a7c82 */ /* 0x000fe20008000000 */
[----:B------:R-:W-:Y:S01]  /*2110*/  UTMALDG.3D.MULTICAST [UR16], [UR22], UR7, desc[UR32] ;  /* 0x00002010160073b4 */ /* 0x000fe20008011807 */
[----:B------:R1:W-:Y:S02]  /*2120*/  UTMALDG.3D.MULTICAST [UR8], [UR14], UR4, desc[UR32] ;  /* 0x000020080e0073b4 */ /* 0x0003e40008011804 */
[----:B-1----:R-:W-:Y:S01]  /*2130*/  UMOV UR4, UR5 ;  /* 0x0000000500047c82 */ /* 0x002fe20008000000 */
[----:B---3--:R-:W-:Y:S05]  /*2140*/  BRA.U UP0, `(.L_x_38) ;  /* 0xfffffffd00447547 */ /* 0x008fea000b83ffff */
.L_x_32:
[C---:B------:R-:W-:Y:S01]  /*2150*/  LEA R3, R11.reuse, UR6, 0x3 ;  /* 0x000000060b037c11 */ /* 0x040fe2000f8e18ff */
[----:B------:R-:W-:Y:S01]  /*2160*/  NOP ;  /* 0x0000000000007918 */ /* 0x000fe20000000000 */
[----:B-1----:R-:W-:Y:S02]  /*2170*/  SHF.L.U32 R0, R10, 0x1f, RZ ;  /* 0x0000001f0a007819 */ /* 0x002fe400000006ff */
[----:B------:R-:W-:Y:S02]  /*2180*/  LEA R4, R11, UR6, 0x4 ;  /* 0x000000060b047c11 */ /* 0x000fe4000f8e20ff */
[----:B--2-4-:R-:W1:Y:S02]  /*2190*/  SYNCS.PHASECHK.TRANS64.TRYWAIT P0, [R3+URZ+0x80], R0 ;  /* 0x00008000030075a7 */ /* 0x014e6400080011ff */
[----:B-1----:R-:W-:Y:S05]  /*21a0*/  @!P0 BRA `(.L_x_39) ;  /* 0x0000005800888947 */ /* 0x002fea0003800000 */
.L_x_116:
[----:B------:R-:W2:Y:S01]  /*21b0*/  LDS.128 R4, [R4+0x110] ;  /* 0x0001100004047984 */ /* 0x000ea20000000c00 */
[----:B------:R-:W-:Y:S01]  /*21c0*/  UISETP.GE.AND UP0, UPT, UR42, 0x1, UPT ;  /* 0x000000012a00788c */ /* 0x000fe2000bf06270 */
[----:B------:R-:W-:Y:S01]  /*21d0*/  @!PT LDS RZ, [RZ] ;  /* 0x00000000fffff984 */ /* 0x000fe20000000800 */
[----:B------:R-:W-:Y:S01]  /*21e0*/  @!PT LDS RZ, [RZ] ;  /* 0x00000000fffff984 */ /* 0x000fe20000000800 */
[----:B------:R-:W-:Y:S01]  /*21f0*/  @!PT LDS RZ, [RZ] ;  /* 0x00000000fffff984 */ /* 0x000fe20000000800 */
[----:B------:R-:W-:Y:S01]  /*2200*/  @!PT LDS RZ, [RZ] ;  /* 0x00000000fffff984 */ /* 0x000fe20000000800 */
[----:B------:R3:W-:Y:S06]  /*2210*/  MEMBAR.ALL.CTA ;  /* 0x0000000000007992 */ /* 0x0007ec0000008000 */
[----:B---3--:R-:W3:Y:S01]  /*2220*/  FENCE.VIEW.ASYNC.S ;  /* 0x00000000000073c6 */ /* 0x008ee20000000000 */
[----:B--2---:R-:W-:-:S13]  /*2230*/  LOP3.LUT P0, RZ, R6, 0x1, RZ, 0xc0, !PT ;  /* 0x0000000106ff7812 */ /* 0x004fda000780c0ff */
[----:B---3--:R-:W-:Y:S01]  /*2240*/  VOTEU.ANY UP1, P0 ;  /* 0x0000000000ff7886 */ /* 0x008fe20000020100 */
[----:B------:R-:W-:-:S13]  /*2250*/  PLOP3.LUT P0, PT, PT, PT, UP1, 0x80, 0x8 ;  /* 0x000000000008781c */ /* 0x000fda0003f0f018 */
[----:B-1----:R-:W-:Y:S02]  /*2260*/  @P0 LOP3.LUT R0, R5, 0xffff, RZ, 0xc0, !PT ;  /* 0x0000ffff05000812 */ /* 0x002fe400078ec0ff */
[----:B------:R-:W-:Y:S02]  /*2270*/  @P0 MOV R2, R4 ;  /* 0x0000000400020202 */ /* 0x000fe40000000f00 */
[----:B------:R-:W-:Y:S01]  /*2280*/  @P0 R2UR UR7, R0 ;  /* 0x00000000000702ca */ /* 0x000fe200000e0000 */
[----:B------:R-:W-:Y:S01]  /*2290*/  VIADD R0, R3, 0x90 ;  /* 0x0000009003007836 */ /* 0x000fe20000000000 */
[----:B------:R-:W-:Y:S02]  /*22a0*/  @P0 SHF.R.U32.HI R4, RZ, 0x10, R5 ;  /* 0x00000010ff040819 */ /* 0x000fe40000011605 */
[----:B------:R-:W-:Y:S02]  /*22b0*/  @P0 R2UR UR8, R2 ;  /* 0x00000000020802ca */ /* 0x000fe400000e0000 */
[----:B------:R-:W-:-:S02]  /*22c0*/  PRMT R0, RZ, 0x654, R0 ;  /* 0x00000654ff007816 */ /* 0x000fc40000000000 */
[----:B------:R-:W-:Y:S02]  /*22d0*/  @P0 R2UR UR4, R4 ;  /* 0x00000000040402ca */ /* 0x000fe400000e0000 */
[----:B------:R1:W-:Y:S03]  /*22e0*/  SYNCS.ARRIVE.TRANS64.RED.A1T0 RZ, [R0+URZ], RZ ;  /* 0x000000ff00ff79a7 */ /* 0x0003e600081004ff */
[----:B------:R-:W-:-:S04]  /*22f0*/  @UP1 UMOV UR37, UR7 ;  /* 0x0000000700251c82 */ /* 0x000fc80008000000 */
[----:B------:R-:W-:-:S04]  /*2300*/  @UP1 UMOV UR38, UR8 ;  /* 0x0000000800261c82 */ /* 0x000fc80008000000 */
[----:B------:R-:W-:Y:S01]  /*2310*/  @UP1 UMOV UR36, UR4 ;  /* 0x0000000400241c82 */ /* 0x000fe20008000000 */
[----:B------:R-:W-:Y:S05]  /*2320*/  BRA.U !UP0, `(.L_x_40) ;  /* 0x0000000108d47547 */ /* 0x000fea000b800000 */
[----:B------:R-:W2:Y:S01]  /*2330*/  LDCU.128 UR12, c[0x0][0xb10] ;  /* 0x00016200ff0c77ac */ /* 0x000ea20008000c00 */
[----:B------:R-:W3:Y:S01]  /*2340*/  LDCU UR29, c[0x0][0xb20] ;  /* 0x00016400ff1d77ac */ /* 0x000ee20008000800 */
[----:B------:R-:W4:Y:S01]  /*2350*/  LDCU UR20, c[0x0][0xb0c] ;  /* 0x00016180ff1477ac */ /* 0x000f220008000800 */
[----:B------:R-:W1:Y:S01]  /*2360*/  LDCU.64 UR10, c[0x0][0xb28] ;  /* 0x00016500ff0a77ac */ /* 0x000e620008000a00 */
[----:B------:R-:W-:Y:S02]  /*2370*/  UISETP.NE.AND UP3, UPT, UR42, 0x1, UPT ;  /* 0x000000012a00788c */ /* 0x000fe4000bf65270 */
[----:B--2---:R-:W-:Y:S02]  /*2380*/  UIMAD.WIDE.U32 UR16, UR39, UR15, URZ ;  /* 0x0000000f271072a5 */ /* 0x004fe4000f8e00ff */
[----:B------:R-:W-:Y:S02]  /*2390*/  UIMAD.WIDE.U32 UR8, UR40, UR12, URZ ;  /* 0x0000000c280872a5 */ /* 0x000fe4000f8e00ff */
[----:B------:R-:W-:-:S02]  /*23a0*/  UISETP.NE.AND UP0, UPT, UR14, 0x1, UPT ;  /* 0x000000010e00788c */ /* 0x000fc4000bf05270 */
[----:B------:R-:W-:Y:S01]  /*23b0*/  UIMAD.WIDE.U32 UR22, UR37, UR15, URZ ;  /* 0x0000000f251672a5 */ /* 0x000fe2000f8e00ff */
[----:B------:R-:W-:Y:S02]  /*23c0*/  UMOV UR16, UR17 ;  /* 0x0000001100107c82 */ /* 0x000fe40008000000 */
[----:B------:R-:W-:Y:S01]  /*23d0*/  UMOV UR8, UR9 ;  /* 0x0000000900087c82 */ /* 0x000fe20008000000 */
[----:B---3--:R-:W-:Y:S02]  /*23e0*/  USHF.R.U32.HI UR16, URZ, UR29, UR16 ;  /* 0x0000001dff107299 */ /* 0x008fe40008011610 */
[----:B----4-:R-:W-:Y:S02]  /*23f0*/  UISETP.NE.AND UP2, UPT, UR20, 0x1, UPT ;  /* 0x000000011400788c */ /* 0x010fe4000bf45270 */
[----:B------:R-:W-:Y:S02]  /*2400*/  USHF.R.U32.HI UR8, URZ, UR13, UR8 ;  /* 0x0000000dff087299 */ /* 0x000fe40008011608 */
[----:B------:R-:W-:-:S02]  /*2410*/  USEL UR7, UR39, UR16, !UP0 ;  /* 0x0000001027077287 */ /* 0x000fc4000c000000 */
[----:B------:R-:W-:Y:S02]  /*2420*/  USEL UR8, UR40, UR8, !UP2 ;  /* 0x0000000828087287 */ /* 0x000fe4000d000000 */
[----:B-1----:R-:W-:Y:S01]  /*2430*/  UIMAD.WIDE.U32 UR16, UR7, UR10, URZ ;  /* 0x0000000a071072a5 */ /* 0x002fe2000f8e00ff */
[----:B------:R-:W-:Y:S01]  /*2440*/  UMOV UR4, UR23 ;  /* 0x0000001700047c82 */ /* 0x000fe20008000000 */
[----:B------:R-:W-:Y:S02]  /*2450*/  UIMAD.WIDE.U32 UR18, UR38, UR12, URZ ;  /* 0x0000000c261272a5 */ /* 0x000fe4000f8e00ff */
[----:B------:R-:W-:-:S03]  /*2460*/  UIMAD.WIDE.U32 UR22, UR8, UR10, URZ ;  /* 0x0000000a081672a5 */ /* 0x000fc6000f8e00ff */
[----:B------:R-:W-:Y:S01]  /*2470*/  UMOV UR16, UR17 ;  /* 0x0000001100107c82 */ /* 0x000fe20008000000 */
[----:B------:R-:W-:Y:S02]  /*2480*/  USHF.R.U32.HI UR4, URZ, UR29, UR4 ;  /* 0x0000001dff047299 */ /* 0x000fe40008011604 */
[----:B------:R-:W-:Y:S01]  /*2490*/  @UP3 USHF.R.U32.HI UR7, URZ, UR11, UR16 ;  /* 0x0000000bff073299 */ /* 0x000fe20008011610 */
[----:B------:R-:W-:Y:S01]  /*24a0*/  UMOV UR18, UR19 ;  /* 0x0000001300127c82 */ /* 0x000fe20008000000 */
[----:B------:R-:W-:Y:S01]  /*24b0*/  UMOV UR22, UR23 ;  /* 0x0000001700167c82 */ /* 0x000fe20008000000 */
[----:B------:R-:W-:Y:S02]  /*24c0*/  USHF.R.U32.HI UR13, URZ, UR13, UR18 ;  /* 0x0000000dff0d7299 */ /* 0x000fe40008011612 */
[----:B------:R-:W-:Y:S02]  /*24d0*/  USEL UR4, UR37, UR4, !UP0 ;  /* 0x0000000425047287 */ /* 0x000fe4000c000000 */
[----:B------:R-:W-:-:S02]  /*24e0*/  @UP3 USHF.R.U32.HI UR8, URZ, UR11, UR22 ;  /* 0x0000000bff083299 */ /* 0x000fc40008011616 */
[----:B------:R-:W-:Y:S02]  /*24f0*/  UIMAD UR9, UR42, UR7, URZ ;  /* 0x000000072a0972a4 */ /* 0x000fe4000f8e02ff */
[----:B------:R-:W-:Y:S02]  /*2500*/  USEL UR7, UR38, UR13, !UP2 ;  /* 0x0000000d26077287 */ /* 0x000fe4000d000000 */
[----:B------:R-:W-:Y:S02]  /*2510*/  UIMAD UR12, UR42, UR8, URZ ;  /* 0x000000082a0c72a4 */ /* 0x000fe4000f8e02ff */
[----:B------:R-:W-:Y:S02]  /*2520*/  UISETP.GE.AND UP0, UPT, UR4, UR9, UPT ;  /* 0x000000090400728c */ /* 0x000fe4000bf06270 */
[----:B------:R-:W-:Y:S02]  /*2530*/  UIMAD.WIDE.U32 UR16, UR4, UR10, URZ ;  /* 0x0000000a041072a5 */ /* 0x000fe4000f8e00ff */
[----:B------:R-:W-:-:S02]  /*2540*/  UISETP.GE.OR UP0, UPT, UR7, UR12, UP0 ;  /* 0x0000000c0700728c */ /* 0x000fc40008706670 */
        /* <DEDUP_REMOVED lines=19> */
.L_x_40:
[----:B------:R-:W2:Y:S02]  /*2680*/  LDCU UR4, c[0x0][0xb30] ;  /* 0x00016600ff0477ac */ /* 0x000ea40008000800 */
[----:B--2---:R-:W-:-:S09]  /*2690*/  UISETP.NE.AND UP0, UPT, UR4, 0x1, UPT ;  /* 0x000000010400788c */ /* 0x004fd2000bf05270 */
[----:B------:R-:W-:Y:S05]  /*26a0*/  BRA.U UP0, `(.L_x_41) ;  /* 0x0000000100447547 */ /* 0x000fea000b800000 */
        /* <DEDUP_REMOVED lines=17> */
.L_x_41:
[----:B------:R-:W-:Y:S01]  /*27c0*/  VIADD R11, R11, 0x1 ;  /* 0x000000010b0b7836 */ /* 0x000fe20000000000 */
[----:B------:R-:W-:Y:S01]  /*27d0*/  R2UR UR4, R76 ;  /* 0x000000004c0472ca */ /* 0x000fe200000e0000 */
[----:B------:R-:W-:Y:S01]  /*27e0*/  UIADD3 UR16, UPT, UPT, UR38, UR63, URZ ;  /* 0x0000003f26107290 */ /* 0x000fe2000fffe0ff */
[----:B------:R-:W-:Y:S02]  /*27f0*/  PLOP3.LUT P1, PT, PT, PT, PT, 0x80, 0x8 ;  /* 0x000000000008781c */ /* 0x000fe40003f2f070 */
[----:B------:R-:W-:-:S04]  /*2800*/  ISETP.NE.AND P0, PT, R11, 0x2, PT ;  /* 0x000000020b00780c */ /* 0x000fc80003f05270 */
[----:B-1----:R-:W-:Y:S02]  /*2810*/  SEL R0, RZ, 0x1, P0 ;  /* 0x00000001ff007807 */ /* 0x002fe40000000000 */
[----:B------:R-:W-:Y:S02]  /*2820*/  SEL R11, R11, RZ, P0 ;  /* 0x000000ff0b0b7207 */ /* 0x000fe40000000000 */
[----:B------:R-:W-:Y:S01]  /*2830*/  LOP3.LUT R10, R10, R0, RZ, 0x3c, !PT ;  /* 0x000000000a0a7212 */ /* 0x000fe200078e3cff */
[----:B------:R-:W-:Y:S01]  /*2840*/  UIADD3 UR20, UPT, UPT, UR37, UR4, URZ ;  /* 0x0000000425147290 */ /* 0x000fe2000fffe0ff */
[----:B------:R-:W-:Y:S11]  /*2850*/  BRA.U UP1, `(.L_x_42) ;  /* 0xfffffff101347547 */ /* 0x000ff6000b83ffff */
[----:B------:R-:W-:Y:S01]  /*2860*/  UIADD3 UR7, UPT, UPT, UR6, 0x28, URZ ;  /* 0x0000002806077890 */ /* 0x000fe2000fffe0ff */
[----:B------:R-:W-:-:S03]  /*2870*/  SHF.L.U32 R2, R12, 0x1f, RZ ;  /* 0x0000001f0c027819 */ /* 0x000fc600000006ff */
[----:B------:R-:W-:-:S09]  /*2880*/  ULEA UR4, UR5, UR7, 0x3 ;  /* 0x0000000705047291 */ /* 0x000fd2000f8e18ff */
[----:B------:R-:W1:Y:S02]  /*2890*/  SYNCS.PHASECHK.TRANS64.TRYWAIT P0, [UR4], R2 ;  /* 0x00000002ff0075a7 */ /* 0x000e640008001104 */
[----:B-1----:R-:W-:Y:S05]  /*28a0*/  @!P0 BRA `(.L_x_43) ;  /* 0x0000005000dc8947 */ /* 0x002fea0003800000 */
.L_x_118:
[----:B------:R-:W-:-:S04]  /*28b0*/  UIADD3 UR4, UPT, UPT, UR5, 0x1, URZ ;  /* 0x0000000105047890 */ /* 0x000fc8000fffe0ff */
[----:B------:R-:W-:-:S04]  /*28c0*/  UISETP.NE.AND UP0, UPT, UR4, 0x5, UPT ;  /* 0x000000050400788c */ /* 0x000fc8000bf05270 */
[----:B------:R-:W-:Y:S02]  /*28d0*/  USEL UR6, URZ, 0x1, UP0 ;  /* 0x00000001ff067887 */ /* 0x000fe40008000000 */
[----:B------:R-:W-:-:S04]  /*28e0*/  USEL UR4, UR4, URZ, UP0 ;  /* 0x000000ff04047287 */ /* 0x000fc80008000000 */
[----:B------:R-:W-:Y:S01]  /*28f0*/  ULEA UR5, UR4, UR7, 0x3 ;  /* 0x0000000704057291 */ /* 0x000fe2000f8e18ff */
[----:B-1----:R-:W-:-:S04]  /*2900*/  LOP3.LUT R2, R12, UR6, RZ, 0x3c, !PT ;  /* 0x000000060c027c12 */ /* 0x002fc8000f8e3cff */
[----:B------:R-:W-:-:S04]  /*2910*/  SHF.L.U32 R3, R2, 0x1f, RZ ;  /* 0x0000001f02037819 */ /* 0x000fc800000006ff */
[----:B------:R-:W1:Y:S02]  /*2920*/  SYNCS.PHASECHK.TRANS64.TRYWAIT P0, [UR5], R3 ;  /* 0x00000003ff0075a7 */ /* 0x000e640008001105 */
[----:B-1----:R-:W-:Y:S05]  /*2930*/  @!P0 BRA `(.L_x_44) ;  /* 0x0000005000d08947 */ /* 0x002fea0003800000 */
.L_x_120:
[----:B------:R-:W-:-:S04]  /*2940*/  UIADD3 UR4, UPT, UPT, UR4, 0x1, URZ ;  /* 0x0000000104047890 */ /* 0x000fc8000fffe0ff */
[----:B------:R-:W-:-:S04]  /*2950*/  UISETP.NE.AND UP0, UPT, UR4, 0x5, UPT ;  /* 0x000000050400788c */ /* 0x000fc8000bf05270 */
[----:B------:R-:W-:Y:S02]  /*2960*/  USEL UR6, URZ, 0x1, UP0 ;  /* 0x00000001ff067887 */ /* 0x000fe40008000000 */
[----:B------:R-:W-:-:S04]  /*2970*/  USEL UR4, UR4, URZ, UP0 ;  /* 0x000000ff04047287 */ /* 0x000fc80008000000 */
[----:B------:R-:W-:Y:S01]  /*2980*/  ULEA UR5, UR4, UR7, 0x3 ;  /* 0x0000000704057291 */ /* 0x000fe2000f8e18ff */
[----:B------:R-:W-:-:S04]  /*2990*/  LOP3.LUT R2, R2, UR6, RZ, 0x3c, !PT ;  /* 0x0000000602027c12 */ /* 0x000fc8000f8e3cff */
[----:B-1----:R-:W-:-:S04]  /*29a0*/  SHF.L.U32 R3, R2, 0x1f, RZ ;  /* 0x0000001f02037819 */ /* 0x002fc800000006ff */
[----:B------:R-:W1:Y:S02]  /*29b0*/  SYNCS.PHASECHK.TRANS64.TRYWAIT P0, [UR5], R3 ;  /* 0x00000003ff0075a7 */ /* 0x000e640008001105 */
[----:B-1----:R-:W-:Y:S05]  /*29c0*/  @!P0 BRA `(.L_x_45) ;  /* 0x0000005000c48947 */ /* 0x002fea0003800000 */
.L_x_122:
        /* <DEDUP_REMOVED lines=9> */
.L_x_124:
[----:B------:R-:W-:-:S04]  /*2a60*/  UIADD3 UR4, UPT, UPT, UR4, 0x1, URZ ;  /* 0x0000000104047890 */ /* 0x000fc8000fffe0ff */
[----:B------:R-:W-:-:S04]  /*2a70*/  UISETP.NE.AND UP0, UPT, UR4, 0x5, UPT ;  /* 0x000000050400788c */ /* 0x000fc8000bf05270 */
[----:B------:R-:W-:Y:S02]  /*2a80*/  USEL UR5, URZ, 0x1, UP0 ;  /* 0x00000001ff057887 */ /* 0x000fe40008000000 */
[----:B------:R-:W-:-:S04]  /*2a90*/  USEL UR4, UR4, URZ, UP0 ;  /* 0x000000ff04047287 */ /* 0x000fc80008000000 */
[----:B------:R-:W-:Y:S01]  /*2aa0*/  ULEA UR4, UR4, UR7, 0x3 ;  /* 0x0000000704047291 */ /* 0x000fe2000f8e18ff */
[----:B------:R-:W-:-:S04]  /*2ab0*/  LOP3.LUT R2, R2, UR5, RZ, 0x3c, !PT ;  /* 0x0000000502027c12 */ /* 0x000fc8000f8e3cff */
[----:B------:R-:W-:Y:S01]  /*2ac0*/  SHF.L.U32 R2, R2, 0x1f, RZ ;  /* 0x0000001f02027819 */ /* 0x000fe200000006ff */
[----:B-1----:R-:W-:-:S07]  /*2ad0*/  IMAD.U32 R0, RZ, RZ, UR4 ;  /* 0x00000004ff007e24 */ /* 0x002fce000f8e00ff */
.L_x_47:
[----:B-1----:R1:W2:Y:S02]  /*2ae0*/  SYNCS.PHASECHK.TRANS64.TRYWAIT P0, [R0+URZ], R2 ;  /* 0x00000002000075a7 */ /* 0x0022a400080011ff */
[----:B--2---:R-:W-:Y:S05]  /*2af0*/  @!P0 NANOSLEEP.SYNCS 0x989680 ;  /* 0x009896800000895d */ /* 0x004fea0003900000 */
[----:B------:R-:W2:Y:S02]  /*2b00*/  @!P0 SYNCS.PHASECHK.TRANS64 P0, [R0+URZ], R2 ;  /* 0x00000002000085a7 */ /* 0x000ea400080010ff */
[----:B--2---:R-:W-:Y:S05]  /*2b10*/  @P0 EXIT ;  /* 0x000000000000094d */ /* 0x004fea0003800000 */
[----:B------:R-:W-:Y:S05]  /*2b20*/  BRA `(.L_x_47) ;  /* 0xfffffffc00ec7947 */ /* 0x000fea000383ffff */
.L_x_22:
[----:B------:R-:W-:-:S04]  /*2b30*/  UISETP.NE.AND UP0, UPT, UR45, URZ, UPT ;  /* 0x000000ff2d00728c */ /* 0x000fc8000bf05270 */
[----:B------:R-:W-:-:S09]  /*2b40*/  UISETP.NE.OR UP0, UPT, UR17, 0x1, UP0 ;  /* 0x000000011100788c */ /* 0x000fd20008705670 */
[----:B------:R-:W-:Y:S05]  /*2b50*/  BRA.U UP0, `(.L_x_48) ;  /* 0x0000000500487547 */ /* 0x000fea000b800000 */
[----:B------:R-:W-:Y:S01]  /*2b60*/  ISETP.GE.U32.AND P2, PT, R0, 0x4, PT ;  /* 0x000000040000780c */ /* 0x000fe20003f46070 */
[----:B------:R-:W-:Y:S01]  /*2b70*/  IMAD.MOV.U32 R12, RZ, RZ, 0x1 ;  /* 0x00000001ff0c7424 */ /* 0x000fe200078e00ff */
[----:B------:R-:W-:Y:S02]  /*2b80*/  CS2R R10, SRZ ;  /* 0x00000000000a7805 */ /* 0x000fe4000001ff00 */
[----:B------:R-:W-:Y:S01]  /*2b90*/  CS2R R8, SRZ ;  /* 0x0000000000087805 */ /* 0x000fe2000001ff00 */
[----:B------:R-:W-:Y:S01]  /*2ba0*/  UMOV UR6, 0x400 ;  /* 0x0000040000067882 */ /* 0x000fe20000000000 */
[----:B------:R-:W-:Y:S01]  /*2bb0*/  UMOV UR5, URZ ;  /* 0x000000ff00057c82 */ /* 0x000fe20008000000 */
[----:B------:R-:W-:-:S12]  /*2bc0*/  ULEA UR6, UR45, UR6, 0x18 ;  /* 0x000000062d067291 */ /* 0x000fd8000f8ec0ff */
.L_x_52:
[----:B------:R-:W-:Y:S02]  /*2bd0*/  LEA R2, R8, UR6, 0x3 ;  /* 0x0000000608027c11 */ /* 0x000fe4000f8e18ff */
[----:B------:R-:W-:-:S03]  /*2be0*/  SHF.L.U32 R4, R9, 0x1f, RZ ;  /* 0x0000001f09047819 */ /* 0x000fc600000006ff */
[----:B------:R-:W-:Y:S01]  /*2bf0*/  VIADD R5, R2, 0xf0 ;  /* 0x000000f002057836 */ /* 0x000fe20000000000 */
[----:B------:R-:W2:Y:S02]  /*2c00*/  SYNCS.PHASECHK.TRANS64.TRYWAIT P0, [R2+URZ+0xe0], R4 ;  /* 0x0000e004020075a7 */ /* 0x000ea400080011ff */
[----:B--2---:R-:W-:Y:S05]  /*2c10*/  @!P0 BRA `(.L_x_49) ;  /* 0x0000005000608947 */ /* 0x004fea0003800000 */
.L_x_125:
[----:B------:R-:W-:Y:S01]  /*2c20*/  ULEA UR4, UR5, UR6, 0x3 ;  /* 0x0000000605047291 */ /* 0x000fe2000f8e18ff */
[----:B--2---:R-:W-:Y:S01]  /*2c30*/  PRMT R2, RZ, 0x654, R5 ;  /* 0x00000654ff027816 */ /* 0x004fe20000000005 */
[----:B------:R-:W-:Y:S01]  /*2c40*/  @!P2 IMAD.MOV.U32 R4, RZ, RZ, 0x10 ;  /* 0x00000010ff04a424 */ /* 0x000fe200078e00ff */
[----:B------:R-:W-:Y:S01]  /*2c50*/  SHF.L.U32 R5, R12, 0x1f, RZ ;  /* 0x0000001f0c057819 */ /* 0x000fe200000006ff */
[----:B------:R-:W-:Y:S01]  /*2c60*/  UIADD3 UR7, UPT, UPT, UR4, 0x80, URZ ;  /* 0x0000008004077890 */ /* 0x000fe2000fffe0ff */
[----:B------:R2:W-:Y:S05]  /*2c70*/  SYNCS.ARRIVE.TRANS64.RED.A1T0 RZ, [R2+URZ], RZ ;  /* 0x000000ff02ff79a7 */ /* 0x0005ea00081004ff */
[----:B------:R-:W-:Y:S01]  /*2c80*/  IMAD.U32 R6, RZ, RZ, UR7 ;  /* 0x00000007ff067e24 */ /* 0x000fe2000f8e00ff */
[----:B------:R-:W3:Y:S04]  /*2c90*/  SYNCS.PHASECHK.TRANS64.TRYWAIT P0, [UR4+0x90], R5 ;  /* 0x00009005ff0075a7 */ /* 0x000ee80008001104 */
[----:B------:R-:W-:Y:S01]  /*2ca0*/  PRMT R6, R0, 0x654, R6 ;  /* 0x0000065400067816 */ /* 0x000fe20000000006 */
[----:B--23--:R-:W-:Y:S06]  /*2cb0*/  @!P0 BRA `(.L_x_50) ;  /* 0x00000050004c8947 */ /* 0x00cfec0003800000 */
.L_x_127:
[----:B------:R-:W-:Y:S01]  /*2cc0*/  ULEA UR8, UR5, UR6, 0x4 ;  /* 0x0000000605087291 */ /* 0x000fe2000f8e20ff */
[----:B------:R-:W-:Y:S01]  /*2cd0*/  SEL R3, R6, R3, !P2 ;  /* 0x0000000306037207 */ /* 0x000fe20005000000 */
[----:B------:R-:W-:Y:S01]  /*2ce0*/  UIADD3 UR9, UPT, UPT, UR4, 0x80, URZ ;  /* 0x0000008004097890 */ /* 0x000fe2000fffe0ff */
[----:B--2---:R-:W-:Y:S01]  /*2cf0*/  LEA R2, R11, UR6, 0x3 ;  /* 0x000000060b027c11 */ /* 0x004fe2000f8e18ff */
[----:B------:R-:W-:Y:S01]  /*2d00*/  UIADD3 UR8, UPT, UPT, UR8, 0x110, URZ ;  /* 0x0000011008087890 */ /* 0x000fe2000fffe0ff */
[----:B------:R2:W-:Y:S01]  /*2d10*/  @!P2 SYNCS.ARRIVE.TRANS64.RED RZ, [R3+URZ], R4 ;  /* 0x0000000403ffa9a7 */ /* 0x0005e200080004ff */
[----:B------:R-:W-:Y:S01]  /*2d20*/  UIADD3 UR4, UPT, UPT, UR5, 0x1, URZ ;  /* 0x0000000105047890 */ /* 0x000fe2000fffe0ff */
[----:B------:R-:W-:-:S03]  /*2d30*/  VIADD R8, R8, 0x1 ;  /* 0x0000000108087836 */ /* 0x000fc60000000000 */
[----:B------:R-:W-:Y:S02]  /*2d40*/  UISETP.NE.AND UP0, UPT, UR4, 0x2, UPT ;  /* 0x000000020400788c */ /* 0x000fe4000bf05270 */
[----:B------:R-:W-:Y:S01]  /*2d50*/  ISETP.NE.AND P0, PT, R8, 0x2, PT ;  /* 0x000000020800780c */ /* 0x000fe20003f05270 */
[----:B------:R-:W-:Y:S06]  /*2d60*/  UGETNEXTWORKID.BROADCAST [UR8], [UR9] ;  /* 0x00000000080073ca */ /* 0x000fec0008000100 */
[----:B------:R-:W-:Y:S02]  /*2d70*/  USEL UR7, URZ, 0x1, UP0 ;  /* 0x00000001ff077887 */ /* 0x000fe40008000000 */
[----:B------:R-:W-:-:S04]  /*2d80*/  USEL UR5, UR4, URZ, UP0 ;  /* 0x000000ff04057287 */ /* 0x000fc80008000000 */
[----:B------:R-:W-:Y:S02]  /*2d90*/  LOP3.LUT R12, R12, UR7, RZ, 0x3c, !PT ;  /* 0x000000070c0c7c12 */ /* 0x000fe4000f8e3cff */
[----:B--2---:R-:W-:-:S04]  /*2da0*/  SHF.L.U32 R4, R10, 0x1f, RZ ;  /* 0x0000001f0a047819 */ /* 0x004fc800000006ff */
[----:B------:R-:W2:Y:S02]  /*2db0*/  SYNCS.PHASECHK.TRANS64.TRYWAIT P1, [R2+URZ+0x80], R4 ;  /* 0x00008004020075a7 */ /* 0x000ea400080211ff */
[----:B--2---:R-:W-:Y:S05]  /*2dc0*/  @!P1 BRA `(.L_x_51) ;  /* 0x0000005000209947 */ /* 0x004fea0003800000 */
.L_x_128:
[C---:B--2---:R-:W-:Y:S01]  /*2dd0*/  LEA R4, R11.reuse, UR6, 0x4 ;  /* 0x000000060b047c11 */ /* 0x044fe2000f8e20ff */
[----:B------:R-:W-:Y:S01]  /*2de0*/  VIADD R2, R2, 0x90 ;  /* 0x0000009002027836 */ /* 0x000fe20000000000 */
[----:B------:R-:W-:Y:S01]  /*2df0*/  SEL R8, R8, RZ, P0 ;  /* 0x000000ff08087207 */ /* 0x000fe20000000000 */
[----:B------:R-:W-:-:S03]  /*2e00*/  VIADD R11, R11, 0x1 ;  /* 0x000000010b0b7836 */ /* 0x000fc60000000000 */
[----:B------:R-:W2:Y:S01]  /*2e10*/  LDS.128 R4, [R4+0x110] ;  /* 0x0001100004047984 */ /* 0x000ea20000000c00 */
[----:B------:R-:W-:Y:S02]  /*2e20*/  PRMT R2, RZ, 0x654, R2 ;  /* 0x00000654ff027816 */ /* 0x000fe40000000002 */
[C---:B------:R-:W-:Y:S01]  /*2e30*/  ISETP.NE.AND P1, PT, R11.reuse, 0x2, PT ;  /* 0x000000020b00780c */ /* 0x040fe20003f25270 */
[----:B------:R-:W-:Y:S01]  /*2e40*/  @!PT LDS RZ, [RZ] ;  /* 0x00000000fffff984 */ /* 0x000fe20000000800 */
[----:B------:R-:W-:Y:S01]  /*2e50*/  @!PT LDS RZ, [RZ] ;  /* 0x00000000fffff984 */ /* 0x000fe20000000800 */
[----:B------:R-:W-:Y:S01]  /*2e60*/  @!PT LDS RZ, [RZ] ;  /* 0x00000000fffff984 */ /* 0x000fe20000000800 */
[----:B------:R-:W-:Y:S01]  /*2e70*/  @!PT LDS RZ, [RZ] ;  /* 0x00000000fffff984 */ /* 0x000fe20000000800 */
[----:B------:R3:W-:Y:S06]  /*2e80*/  MEMBAR.ALL.CTA ;  /* 0x0000000000007992 */ /* 0x0007ec0000008000 */
[----:B---3--:R-:W3:Y:S01]  /*2e90*/  FENCE.VIEW.ASYNC.S ;  /* 0x00000000000073c6 */ /* 0x008ee20000000000 */
[----:B------:R-:W-:Y:S01]  /*2ea0*/  SEL R11, R11, RZ, P1 ;  /* 0x000000ff0b0b7207 */ /* 0x000fe20000800000 */
[----:B---3--:R3:W-:Y:S01]  /*2eb0*/  SYNCS.ARRIVE.TRANS64.RED.A1T0 RZ, [R2+URZ], RZ ;  /* 0x000000ff02ff79a7 */ /* 0x0087e200081004ff */
[----:B--2---:R-:W-:-:S02]  /*2ec0*/  LOP3.LUT P3, RZ, R6, 0x1, RZ, 0xc0, !PT ;  /* 0x0000000106ff7812 */ /* 0x004fc4000786c0ff */
[----:B------:R-:W-:-:S04]  /*2ed0*/  SEL R4, RZ, 0x1, P1 ;  /* 0x00000001ff047807 */ /* 0x000fc80000800000 */
[----:B------:R-:W-:Y:S02]  /*2ee0*/  LOP3.LUT R10, R10, R4, RZ, 0x3c, !PT ;  /* 0x000000040a0a7212 */ /* 0x000fe400078e3cff */
[----:B---3--:R-:W-:-:S04]  /*2ef0*/  SEL R2, RZ, 0x1, P0 ;  /* 0x00000001ff027807 */ /* 0x008fc80000000000 */
[----:B------:R-:W-:Y:S01]  /*2f00*/  LOP3.LUT R9, R9, R2, RZ, 0x3c, !PT ;  /* 0x0000000209097212 */ /* 0x000fe200078e3cff */
[----:B------:R-:W-:Y:S06]  /*2f10*/  @P3 BRA `(.L_x_52) ;  /* 0xfffffffc002c3947 */ /* 0x000fec000383ffff */
[----:B------:R-:W-:Y:S01]  /*2f20*/  ULEA UR4, UR5, UR6, 0x3 ;  /* 0x0000000605047291 */ /* 0x000fe2000f8e18ff */
[----:B------:R-:W-:-:S08]  /*2f30*/  SHF.L.U32 R2, R12, 0x1f, RZ ;  /* 0x0000001f0c027819 */ /* 0x000fd000000006ff */
[----:B------:R-:W2:Y:S02]  /*2f40*/  SYNCS.PHASECHK.TRANS64 P0, [UR4+0x90], R2 ;  /* 0x00009002ff0075a7 */ /* 0x000ea40008001004 */
[----:B--2---:R-:W-:Y:S05]  /*2f50*/  @P0 BRA `(.L_x_53) ;  /* 0x0000000000080947 */ /* 0x004fea0003800000 */
[----:B------:R-:W2:Y:S02]  /*2f60*/  SYNCS.PHASECHK.TRANS64.TRYWAIT P0, [UR4+0x90], R2 ;  /* 0x00009002ff0075a7 */ /* 0x000ea40008001104 */
[----:B--2---:R-:W-:Y:S05]  /*2f70*/  @!P0 BRA `(.L_x_54) ;  /* 0x0000004c00c88947 */ /* 0x004fea0003800000 */
.L_x_53:
[----:B------:R-:W-:-:S04]  /*2f80*/  UIADD3 UR7, UPT, UPT, UR5, 0x1, URZ ;  /* 0x0000000105077890 */ /* 0x000fc8000fffe0ff */
[----:B------:R-:W-:-:S04]  /*2f90*/  UISETP.NE.AND UP0, UPT, UR7, 0x2, UPT ;  /* 0x000000020700788c */ /* 0x000fc8000bf05270 */
[----:B------:R-:W-:Y:S02]  /*2fa0*/  USEL UR8, URZ, 0x1, UP0 ;  /* 0x00000001ff087887 */ /* 0x000fe40008000000 */
[----:B------:R-:W-:-:S04]  /*2fb0*/  USEL UR7, UR7, URZ, UP0 ;  /* 0x000000ff07077287 */ /* 0x000fc80008000000 */
[----:B------:R-:W-:Y:S01]  /*2fc0*/  ULEA UR7, UR7, UR6, 0x3 ;  /* 0x0000000607077291 */ /* 0x000fe2000f8e18ff */
[----:B--2---:R-:W-:-:S04]  /*2fd0*/  LOP3.LUT R2, R12, UR8, RZ, 0x3c, !PT ;  /* 0x000000080c027c12 */ /* 0x004fc8000f8e3cff */
[----:B------:R-:W-:-:S04]  /*2fe0*/  SHF.L.U32 R0, R2, 0x1f, RZ ;  /* 0x0000001f02007819 */ /* 0x000fc800000006ff */
[----:B------:R-:W2:Y:S02]  /*2ff0*/  SYNCS.PHASECHK.TRANS64 P0, [UR7+0x90], R0 ;  /* 0x00009000ff0075a7 */ /* 0x000ea40008001007 */
[----:B-12---:R-:W-:Y:S05]  /*3000*/  @P0 EXIT ;  /* 0x000000000000094d */ /* 0x006fea0003800000 */
[----:B------:R-:W-:Y:S02]  /*3010*/  SHF.L.U32 R2, R2, 0x1f, RZ ;  /* 0x0000001f02027819 */ /* 0x000fe400000006ff */
[----:B------:R-:W-:-:S07]  /*3020*/  MOV R0, UR7 ;  /* 0x0000000700007c02 */ /* 0x000fce0008000f00 */
.L_x_55:
[----:B-1----:R1:W2:Y:S02]  /*3030*/  SYNCS.PHASECHK.TRANS64.TRYWAIT P0, [R0+URZ+0x90], R2 ;  /* 0x00009002000075a7 */ /* 0x0022a400080011ff */
[----:B--2---:R-:W-:Y:S05]  /*3040*/  @!P0 NANOSLEEP.SYNCS 0x989680 ;  /* 0x009896800000895d */ /* 0x004fea0003900000 */
[----:B------:R-:W2:Y:S02]  /*3050*/  @!P0 SYNCS.PHASECHK.TRANS64 P0, [R0+URZ+0x90], R2 ;  /* 0x00009002000085a7 */ /* 0x000ea400080010ff */
[----:B--2---:R-:W-:Y:S05]  /*3060*/  @P0 EXIT ;  /* 0x000000000000094d */ /* 0x004fea0003800000 */
[----:B------:R-:W-:Y:S05]  /*3070*/  BRA `(.L_x_55) ;  /* 0xfffffffc00ec7947 */ /* 0x000fea000383ffff */
.L_x_48:
[----:B------:R-:W-:Y:S05]  /*3080*/  BRA.U UP4, `(.L_x_56) ;  /* 0x0000000d04d47547 */ /* 0x000fea000b800000 */
[----:B------:R-:W-:Y:S01]  /*3090*/  UMOV UR4, 0x40 ;  /* 0x0000004000047882 */ /* 0x000fe20000000000 */
[----:B------:R-:W-:Y:S01]  /*30a0*/  NOP ;  /* 0x0000000000007918 */ /* 0x000fe20000000000 */
[----:B------:R-:W-:Y:S01]  /*30b0*/  ULEA UR5, UR45, UR4, 0x18 ;  /* 0x000000042d057291 */ /* 0x000fe2000f8ec0ff */
[----:B------:R-:W-:Y:S02]  /*30c0*/  UMOV UR6, 0x400 ;  /* 0x0000040000067882 */ /* 0x000fe40000000000 */
[----:B------:R-:W-:-:S06]  /*30d0*/  ULEA UR6, UR45, UR6, 0x18 ;  /* 0x000000062d067291 */ /* 0x000fcc000f8ec0ff */
[----:B------:R-:W2:Y:S02]  /*30e0*/  LDS.U8 R0, [UR5+0x1c] ;  /* 0x00001c05ff007984 */ /* 0x000ea40008000000 */
[----:B--2---:R-:W-:-:S13]  /*30f0*/  ISETP.NE.AND P0, PT, R0, RZ, PT ;  /* 0x000000ff0000720c */ /* 0x004fda0003f05270 */
[----:B------:R-:W-:Y:S05]  /*3100*/  @P0 BRA `(.L_x_57) ;  /* 0x0000000000580947 */ /* 0x000fea0003800000 */
[----:B------:R-:W-:-:S13]  /*3110*/  ELECT P0, URZ, PT ;  /* 0x0000000000ff782f */ /* 0x000fda0003800000 */
[----:B------:R-:W-:Y:S05]  /*3120*/  @!P0 BRA `(.L_x_58) ;  /* 0x0000000000608947 */ /* 0x000fea0003800000 */
[----:B------:R-:W-:Y:S01]  /*3130*/  UMOV UR4, 0x10 ;  /* 0x0000001000047882 */ /* 0x000fe20000000000 */
[----:B------:R-:W-:Y:S01]  /*3140*/  HFMA2 R0, -RZ, RZ, 0, 5.9604644775390625e-08 ;  /* 0x00000001ff007431 */ /* 0x000fe200000001ff */
[----:B------:R-:W-:-:S03]  /*3150*/  MOV R3, 0xffff ;  /* 0x0000ffff00037802 */ /* 0x000fc60000000f00 */
[----:B------:R-:W-:Y:S04]  /*3160*/  DEPBAR.LE SB2, 0x36 ;  /* 0x0000ad800000791a */ /* 0x000fe80000000000 */
[----:B------:R-:W2:Y:S02]  /*3170*/  UTCATOMSWS.FIND_AND_SET.ALIGN UP0, UR4, UR4 ;  /* 0x00000004000475e3 */ /* 0x000ea40008000800 */
[----:B--2---:R-:W-:Y:S01]  /*3180*/  MOV R4, UR4 ;  /* 0x0000000400047c02 */ /* 0x004fe20008000f00 */
[----:B------:R-:W-:Y:S06]  /*3190*/  BRA.U UP0, `(.L_x_59) ;  /* 0x0000000100187547 */ /* 0x000fec000b800000 */
.L_x_60:
[----:B------:R-:W-:Y:S05]  /*31a0*/  NANOSLEEP 0x64 ;  /* 0x000000640000795d */ /* 0x000fea0003800000 */
[----:B------:R-:W-:-:S05]  /*31b0*/  UMOV UR4, 0x10 ;  /* 0x0000001000047882 */ /* 0x000fca0000000000 */
[----:B------:R-:W-:Y:S04]  /*31c0*/  DEPBAR.LE SB2, 0x36 ;  /* 0x0000ad800000791a */ /* 0x000fe80000000000 */
[----:B------:R-:W2:Y:S02]  /*31d0*/  UTCATOMSWS.FIND_AND_SET.ALIGN UP0, UR4, UR4 ;  /* 0x00000004000475e3 */ /* 0x000ea40008000800 */
[----:B--2---:R-:W-:Y:S01]  /*31e0*/  MOV R4, UR4 ;  /* 0x0000000400047c02 */ /* 0x004fe20008000f00 */
[----:B------:R-:W-:Y:S05]  /*31f0*/  BRA.U !UP0, `(.L_x_60) ;  /* 0xfffffffd08e87547 */ /* 0x000fea000b83ffff */
.L_x_59:
[-C--:B------:R-:W-:Y:S02]  /*3200*/  SHF.L.U32 R3, R3, R4.reuse, RZ ;  /* 0x0000000403037219 */ /* 0x080fe400000006ff */
[----:B------:R-:W-:Y:S01]  /*3210*/  SHF.L.U32 R0, R0, R4, RZ ;  /* 0x0000000400007219 */ /* 0x000fe200000006ff */
[----:B------:R-:W-:Y:S02]  /*3220*/  IMAD.SHL.U32 R4, R4, 0x20, RZ ;  /* 0x0000002004047824 */ /* 0x000fe400078e00ff */
[----:B------:R2:W-:Y:S04]  /*3230*/  ATOMS.OR RZ, [UR5+0x14], R3 ;  /* 0x00001403ffff798c */ /* 0x0005e8000b000005 */
[----:B------:R2:W-:Y:S04]  /*3240*/  ATOMS.OR RZ, [UR5+0x18], R0 ;  /* 0x00001800ffff798c */ /* 0x0005e8000b000005 */
[----:B------:R2:W-:Y:S01]  /*3250*/  STS [UR6+0x130], R4 ;  /* 0x00013004ff007988 */ /* 0x0005e20008000806 */
[----:B------:R-:W-:Y:S05]  /*3260*/  BRA `(.L_x_58) ;  /* 0x0000000000107947 */ /* 0x000fea0003800000 */
.L_x_57:
[----:B------:R-:W-:Y:S02]  /*3270*/  MOV R0, 0xffffffff ;  /* 0xffffffff00007802 */ /* 0x000fe40000000f00 */
[----:B------:R-:W-:-:S03]  /*3280*/  MOV R4, 0x32b0 ;  /* 0x000032b000047802 */ /* 0x000fc60000000f00 */
[----:B------:R2:W-:Y:S04]  /*3290*/  STS [UR6+0x130], R0 ;  /* 0x00013000ff007988 */ /* 0x0005e80008000806 */
[----:B-12--5:R-:W-:Y:S05]  /*32a0*/  CALL.REL.NOINC `($__internal_1_$__cuda_sm10x_tcgen05_guardrail_trap_phase_invalid_during_alloc) ;  /* 0x0000005000887944 */ /* 0x026fea0003c00000 */
.L_x_58:
[----:B------:R-:W-:Y:S05]  /*32b0*/  WARPSYNC.ALL ;  /* 0x0000000000007948 */ /* 0x000fea0003800000 */
[----:B------:R-:W3:Y:S01]  /*32c0*/  S2UR UR4, SR_CgaCtaId ;  /* 0x00000000000479c3 */ /* 0x000ee20000008800 */
[----:B------:R-:W-:Y:S01]  /*32d0*/  UMOV UR26, 0x400 ;  /* 0x00000400001a7882 */ /* 0x000fe20000000000 */
[----:B------:R-:W-:-:S06]  /*32e0*/  NOP ;  /* 0x0000000000007918 */ /* 0x000fcc0000000000 */
[----:B------:R-:W-:Y:S06]  /*32f0*/  BAR.ARV 0x6, 0xa0 ;  /* 0x0182800000007b1d */ /* 0x000fec0000002000 */
[----:B------:R-:W4:Y:S01]  /*3300*/  LDCU UR5, c[0x0][0x38c] ;  /* 0x00007180ff0577ac */ /* 0x000f220008000800 */
[----:B------:R-:W-:Y:S01]  /*3310*/  LOP3.LUT R2, R2, 0xffff, RZ, 0xc0, !PT ;  /* 0x0000ffff02027812 */ /* 0x000fe200078ec0ff */
[----:B------:R-:W-:Y:S01]  /*3320*/  IMAD.MOV.U32 R11, RZ, RZ, 0x1 ;  /* 0x00000001ff0b7424 */ /* 0x000fe200078e00ff */
[----:B------:R-:W-:Y:S01]  /*3330*/  CS2R R8, SRZ ;  /* 0x0000000000087805 */ /* 0x000fe2000001ff00 */
[----:B------:R-:W1:Y:S01]  /*3340*/  LDCU UR7, c[0x0][0x38c] ;  /* 0x00007180ff0777ac */ /* 0x000e620008000800 */
[----:B------:R-:W-:Y:S01]  /*3350*/  R2UR UR27, R2 ;  /* 0x00000000021b72ca */ /* 0x000fe200000e0000 */
[----:B------:R-:W-:Y:S01]  /*3360*/  IMAD.MOV.U32 R10, RZ, RZ, RZ ;  /* 0x000000ffff0a7224 */ /* 0x000fe200078e00ff */
[----:B------:R-:W-:Y:S01]  /*3370*/  UMOV UR30, URZ ;  /* 0x000000ff001e7c82 */ /* 0x000fe20008000000 */
[----:B------:R-:W-:Y:S01]  /*3380*/  UMOV UR24, URZ ;  /* 0x000000ff00187c82 */ /* 0x000fe20008000000 */
[----:B---3--:R-:W-:Y:S01]  /*3390*/  ULEA UR26, UR4, UR26, 0x18 ;  /* 0x0000001a041a7291 */ /* 0x008fe2000f8ec0ff */
[----:B------:R-:W-:Y:S01]  /*33a0*/  UMOV UR38, 0x0 ;  /* 0x0000000000267882 */ /* 0x000fe20000000000 */
[----:B------:R-:W-:-:S02]  /*33b0*/  UMOV UR39, 0x42004a0 ;  /* 0x042004a000277882 */ /* 0x000fc40000000000 */
[----:B------:R-:W-:Y:S02]  /*33c0*/  UIADD3 UR4, UPT, UPT, UR26, 0x4400, URZ ;  /* 0x000044001a047890 */ /* 0x000fe4000fffe0ff */
[----:B------:R-:W-:Y:S02]  /*33d0*/  UIADD3 UR6, UPT, UPT, UR26, 0xe400, URZ ;  /* 0x0000e4001a067890 */ /* 0x000fe4000fffe0ff */
[----:B----4-:R-:W-:Y:S01]  /*33e0*/  UIADD3 UR5, UPT, UPT, UR5, 0x7f, URZ ;  /* 0x0000007f05057890 */ /* 0x010fe2000fffe0ff */
[----:B--2---:R-:W2:Y:S01]  /*33f0*/  LDS R0, [UR26+0x130] ;  /* 0x0001301aff007984 */ /* 0x004ea20008000800 */
[----:B-1----:R-:W-:Y:S01]  /*3400*/  UMOV UR36, 0x0 ;  /* 0x0000000000247882 */ /* 0x002fe20000000000 */
[----:B------:R-:W-:Y:S01]  /*3410*/  UMOV UR37, 0x42004a0 ;  /* 0x042004a000257882 */ /* 0x000fe20000000000 */
[----:B------:R-:W-:Y:S02]  /*3420*/  USHF.R.S32.HI UR40, URZ, 0x1f, UR5 ;  /* 0x0000001fff287899 */ /* 0x000fe40008011405 */
[----:B------:R-:W-:-:S02]  /*3430*/  UISETP.GE.AND UP4, UPT, UR7, 0x1, UPT ;  /* 0x000000010700788c */ /* 0x000fc4000bf86270 */
[----:B------:R-:W-:Y:S02]  /*3440*/  ULEA.HI UR40, UR40, UR5, URZ, 0x7 ;  /* 0x0000000528287291 */ /* 0x000fe4000f8f38ff */
[----:B------:R-:W-:Y:S02]  /*3450*/  USHF.R.U32.HI UR5, URZ, 0x4, UR4 ;  /* 0x00000004ff057899 */ /* 0x000fe40008011604 */
[----:B------:R-:W-:Y:S02]  /*3460*/  USHF.R.S32.HI UR40, URZ, 0x7, UR40 ;  /* 0x00000007ff287899 */ /* 0x000fe40008011428 */
[----:B------:R-:W-:Y:S02]  /*3470*/  USHF.R.U32.HI UR4, URZ, 0x4, UR6 ;  /* 0x00000004ff047899 */ /* 0x000fe40008011606 */
[----:B------:R-:W-:Y:S02]  /*3480*/  UISETP.LT.AND UP0, UPT, UR40, 0x1, UPT ;  /* 0x000000012800788c */ /* 0x000fe4000bf01270 */
[----:B------:R-:W-:-:S02]  /*3490*/  ULOP3.LUT UR5, UR5, 0x3fff, URZ, 0xc0, !UPT ;  /* 0x00003fff05057892 */ /* 0x000fc4000f8ec0ff */
[----:B------:R-:W-:Y:S02]  /*34a0*/  ULOP3.LUT UR4, UR4, 0x3fff, URZ, 0xc0, !UPT ;  /* 0x00003fff04047892 */ /* 0x000fe4000f8ec0ff */
[----:B------:R-:W-:Y:S02]  /*34b0*/  USEL UR41, UR40, 0x1, !UP0 ;  /* 0x0000000128297887 */ /* 0x000fe4000c000000 */
[----:B------:R-:W-:Y:S02]  /*34c0*/  ULOP3.LUT UR28, UR5, 0x10000, URZ, 0xfc, !UPT ;  /* 0x00010000051c7892 */ /* 0x000fe4000f8efcff */
[----:B------:R-:W-:Y:S02]  /*34d0*/  ULOP3.LUT UR29, UR4, 0x10000, URZ, 0xfc, !UPT ;  /* 0x00010000041d7892 */ /* 0x000fe4000f8efcff */
[----:B------:R-:W-:Y:S01]  /*34e0*/  UIADD3 UR41, UPT, UPT, -UR41, URZ, URZ ;  /* 0x000000ff29297290 */ /* 0x000fe2000fffe1ff */
[----:B------:R-:W-:Y:S01]  /*34f0*/  UMOV UR34, 0x0 ;  /* 0x0000000000227882 */ /* 0x000fe20000000000 */
[----:B------:R-:W-:Y:S01]  /*3500*/  UMOV UR35, 0x42004a0 ;  /* 0x042004a000237882 */ /* 0x000fe20000000000 */
[----:B------:R-:W-:Y:S01]  /*3510*/  UMOV UR32, 0x0 ;  /* 0x0000000000207882 */ /* 0x000fe20000000000 */
[----:B------:R-:W-:Y:S01]  /*3520*/  UMOV UR33, 0x42004a0 ;  /* 0x042004a000217882 */ /* 0x000fe20000000000 */
[----:B--2---:R-:W-:-:S15]  /*3530*/  R2UR UR42, R0 ;  /* 0x00000000002a72ca */ /* 0x004fde00000e0000 */
.L_x_67:
[----:B------:R-:W-:Y:S02]  /*3540*/  LEA R0, R10, UR26, 0x3 ;  /* 0x0000001a0a007c11 */ /* 0x000fe4000f8e18ff */
[----:B------:R-:W-:Y:S02]  /*3550*/  SHF.L.U32 R2, R9, 0x1f, RZ ;  /* 0x0000001f09027819 */ /* 0x000fe400000006ff */
[----:B------:R-:W-:Y:S01]  /*3560*/  PLOP3.LUT P0, PT, PT, PT, UP4, 0x80, 0x8 ;  /* 0x000000000008781c */ /* 0x000fe20003f0f048 */
[----:B------:R-:W-:Y:S01]  /*3570*/  VIADD R3, R0, 0x90 ;  /* 0x0000009000037836 */ /* 0x000fe20000000000 */
[----:B-1----:R-:W1:Y:S02]  /*3580*/  SYNCS.PHASECHK.TRANS64.TRYWAIT P1, [R0+URZ+0x80], R2 ;  /* 0x00008002000075a7 */ /* 0x002e6400080211ff */
[----:B-1-3--:R-:W-:Y:S09]  /*3590*/  @!P1 BRA `(.L_x_61) ;  /* 0x0000004800589947 */ /* 0x00aff20003800000 */
.L_x_130:
[----:B------:R-:W-:Y:S01]  /*35a0*/  LEA R4, R10, UR26, 0x4 ;  /* 0x0000001a0a047c11 */ /* 0x000fe2000f8e20ff */
[----:B------:R-:W-:Y:S01]  /*35b0*/  @UP4 ULEA UR4, UR24, UR26, 0x3 ;  /* 0x0000001a18044291 */ /* 0x000fe2000f8e18ff */
[----:B------:R-:W-:Y:S01]  /*35c0*/  PLOP3.LUT P2, PT, PT, PT, PT, 0x80, 0x8 ;  /* 0x000000000008781c */ /* 0x000fe20003f4f070 */
[----:B------:R-:W-:Y:S01]  /*35d0*/  ULEA UR31, UR30, UR26, 0x3 ;  /* 0x0000001a1e1f7291 */ /* 0x000fe2000f8e18ff */
[----:B------:R-:W-:Y:S02]  /*35e0*/  PRMT R3, RZ, 0x654, R3 ;  /* 0x00000654ff037816 */ /* 0x000fe40000000003 */
[----:B------:R-:W2:Y:S01]  /*35f0*/  LDS.128 R4, [R4+0x110] ;  /* 0x0001100004047984 */ /* 0x000ea20000000c00 */
[----:B-1----:R-:W-:Y:S02]  /*3600*/  @P0 SHF.L.U32 R2, R8, 0x1f, RZ ;  /* 0x0000001f08020819 */ /* 0x002fe400000006ff */
[----:B------:R-:W-:Y:S01]  /*3610*/  SHF.L.U32 R0, R11, 0x1f, RZ ;  /* 0x0000001f0b007819 */ /* 0x000fe200000006ff */
[----:B------:R-:W-:Y:S01]  /*3620*/  @!PT LDS RZ, [RZ] ;  /* 0x00000000fffff984 */ /* 0x000fe20000000800 */
[----:B------:R-:W-:Y:S01]  /*3630*/  @!PT LDS RZ, [RZ] ;  /* 0x00000000fffff984 */ /* 0x000fe20000000800 */
[----:B------:R-:W-:Y:S01]  /*3640*/  @!PT LDS RZ, [RZ] ;  /* 0x00000000fffff984 */ /* 0x000fe20000000800 */
[----:B------:R-:W-:Y:S01]  /*3650*/  @!PT LDS RZ, [RZ] ;  /* 0x00000000fffff984 */ /* 0x000fe20000000800 */
[----:B------:R1:W-:Y:S06]  /*3660*/  MEMBAR.ALL.CTA ;  /* 0x0000000000007992 */ /* 0x0003ec0000008000 */
[----:B-1----:R-:W1:Y:S02]  /*3670*/  FENCE.VIEW.ASYNC.S ;  /* 0x00000000000073c6 */ /* 0x002e640000000000 */
[----:B-1----:R1:W-:Y:S01]  /*3680*/  SYNCS.ARRIVE.TRANS64.RED.A1T0 RZ, [R3+URZ], RZ ;  /* 0x000000ff03ff79a7 */ /* 0x0023e200081004ff */
[----:B------:R1:W3:Y:S01]  /*3690*/  @P0 SYNCS.PHASECHK.TRANS64.TRYWAIT P2, [UR4], R2 ;  /* 0x00000002ff0005a7 */ /* 0x0002e20008041104 */
[----:B------:R-:W-:Y:S01]  /*36a0*/  ULEA.HI UR4, UR30, UR30, URZ, 0x1 ;  /* 0x0000001e1e047291 */ /* 0x000fe2000f8f08ff */
[----:B--2---:R-:W-:-:S03]  /*36b0*/  LOP3.LUT P1, RZ, R6, 0x1, RZ, 0xc0, !PT ;  /* 0x0000000106ff7812 */ /* 0x004fc6000782c0ff */
[----:B------:R-:W-:Y:S02]  /*36c0*/  USHF.L.U32 UR11, UR4, 0x6, URZ ;  /* 0x00000006040b7899 */ /* 0x000fe400080006ff */
[----:B------:R-:W-:Y:S02]  /*36d0*/  ULOP3.LUT UR4, UR4, 0xffe, URZ, 0xc0, !UPT ;  /* 0x00000ffe04047892 */ /* 0x000fe4000f8ec0ff */
[----:B------:R-:W-:Y:S02]  /*36e0*/  ULOP3.LUT UR11, UR11, 0xffffff80, URZ, 0xc0, !UPT ;  /* 0xffffff800b0b7892 */ /* 0x000fe4000f8ec0ff */
[----:B------:R-:W-:Y:S02]  /*36f0*/  UIADD3 UR4, UPT, UPT, -UR4, UR30, URZ ;  /* 0x0000001e04047290 */ /* 0x000fe4000fffe1ff */
[----:B------:R-:W-:Y:S01]  /*3700*/  UIADD3 UR11, UPT, UPT, UR42, UR11, URZ ;  /* 0x0000000b2a0b7290 */ /* 0x000fe2000fffe0ff */
[----:B------:R-:W2:Y:S03]  /*3710*/  SYNCS.PHASECHK.TRANS64.TRYWAIT P0, [UR31+0xc0], R0 ;  /* 0x0000c000ff0075a7 */ /* 0x000ea6000800111f */
[----:B------:R-:W-:Y:S01]  /*3720*/  ULEA UR11, UR4, UR11, 0x14 ;  /* 0x0000000b040b7291 */ /* 0x000fe2000f8ea0ff */
[----:B-123--:R-:W-:Y:S11]  /*3730*/  @!P0 BRA `(.L_x_62) ;  /* 0x0000004800048947 */ /* 0x00eff60003800000 */
.L_x_132:
[----:B------:R-:W-:Y:S01]  /*3740*/  IADD3 R10, PT, PT, R10, 0x1, RZ ;  /* 0x000000010a0a7810 */ /* 0x000fe20007ffe0ff */
[----:B------:R-:W-:Y:S06]  /*3750*/  BRA.U !UP4, `(.L_x_63) ;  /* 0x000000010cc07547 */ /* 0x000fec000b800000 */
[----:B------:R-:W-:Y:S01]  /*3760*/  UPLOP3.LUT UP2, UPT, UPT, UPT, UPT, 0x40, 0x4 ;  /* 0x000000000004789c */ /* 0x000fe20003f4e870 */
[----:B------:R-:W-:Y:S01]  /*3770*/  UMOV UR23, UR41 ;  /* 0x0000002900177c82 */ /* 0x000fe20008000000 */
[----:B------:R-:W-:Y:S01]  /*3780*/  UMOV UR22, UR40 ;  /* 0x0000002800167c82 */ /* 0x000fe20008000000 */
[----:B------:R-:W-:-:S08]  /*3790*/  UMOV UR10, UR24 ;  /* 0x00000018000a7c82 */ /* 0x000fd00008000000 */
.L_x_66:
[----:B------:R-:W-:Y:S02]  /*37a0*/  UIADD3 UR23, UPT, UPT, UR23, 0x1, URZ ;  /* 0x0000000117177890 */ /* 0x000fe4000fffe0ff */
[----:B--2---:R-:W-:Y:S02]  /*37b0*/  ULEA UR5, UR10, UR26, 0x3 ;  /* 0x0000001a0a057291 */ /* 0x004fe4000f8e18ff */
[----:B------:R-:W-:Y:S01]  /*37c0*/  UISETP.NE.AND UP3, UPT, UR23, URZ, UPT ;  /* 0x000000ff1700728c */ /* 0x000fe2000bf65270 */
[----:B---3--:R-:W-:Y:S10]  /*37d0*/  @P2 BRA `(.L_x_64) ;  /* 0x00000000000c2947 */ /* 0x008ff40003800000 */
[----:B-1----:R-:W-:Y:S04]  /*37e0*/  SHF.L.U32 R2, R8, 0x1f, RZ ;  /* 0x0000001f08027819 */ /* 0x002fe800000006ff */
[----:B------:R-:W1:Y:S02]  /*37f0*/  SYNCS.PHASECHK.TRANS64.TRYWAIT P0, [UR5], R2 ;  /* 0x00000002ff0075a7 */ /* 0x000e640008001105 */
[----:B-1----:R-:W-:Y:S05]  /*3800*/  @!P0 BRA `(.L_x_65) ;  /* 0x0000004400e88947 */ /* 0x002fea0003800000 */
.L_x_64:
[----:B------:R-:W-:Y:S01]  /*3810*/  UISETP.NE.AND UP0, UPT, UR22, 0x1, UPT ;  /* 0x000000011600788c */ /* 0x000fe2000bf05270 */
[----:B------:R-:W-:Y:S01]  /*3820*/  PLOP3.LUT P2, PT, PT, PT, PT, 0x80, 0x8 ;  /* 0x000000000008781c */ /* 0x000fe20003f4f070 */
[----:B------:R-:W-:Y:S02]  /*3830*/  UIADD3 UR4, UPT, UPT, UR10, 0x1, URZ ;  /* 0x000000010a047890 */ /* 0x000fe4000fffe0ff */
[----:B------:R-:W-:Y:S02]  /*3840*/  UIADD3 UR25, UPT, UPT, UR5, 0x28, URZ ;  /* 0x0000002805197890 */ /* 0x000fe4000fffe0ff */
[----:B------:R-:W-:Y:S01]  /*3850*/  UISETP.NE.AND UP1, UPT, UR4, 0x5, UPT ;  /* 0x000000050400788c */ /* 0x000fe2000bf25270 */
[----:B------:R-:W-:Y:S01]  /*3860*/  PLOP3.LUT P0, PT, PT, PT, UP0, 0x80, 0x8 ;  /* 0x000000000008781c */ /* 0x000fe20003f0f008 */
[----:B------:R-:W-:Y:S02]  /*3870*/  UIADD3 UR22, UPT, UPT, UR22, -0x1, URZ ;  /* 0xffffffff16167890 */ /* 0x000fe4000fffe0ff */
[----:B------:R-:W-:Y:S02]  /*3880*/  USEL UR6, URZ, 0x1, UP1 ;  /* 0x00000001ff067887 */ /* 0x000fe40008800000 */
[----:B------:R-:W-:Y:S01]  /*3890*/  USEL UR24, UR4, URZ, UP1 ;  /* 0x000000ff04187287 */ /* 0x000fe20008800000 */
[----:B------:R-:W-:Y:S01]  /*38a0*/  UMOV UR7, 0x40004040 ;  /* 0x4000404000077882 */ /* 0x000fe20000000000 */
[----:B------:R-:W-:Y:S02]  /*38b0*/  UMOV UR5, 0x40004040 ;  /* 0x4000404000057882 */ /* 0x000fe40000000000 */
[----:B------:R-:W-:Y:S01]  /*38c0*/  @UP0 ULEA UR4, UR24, UR26, 0x3 ;  /* 0x0000001a18040291 */ /* 0x000fe2000f8e18ff */
[----:B------:R-:W-:Y:S01]  /*38d0*/  LOP3.LUT R8, R8, UR6, RZ, 0x3c, !PT ;  /* 0x0000000608087c12 */ /* 0x000fe2000f8e3cff */
[----:B------:R-:W-:Y:S01]  /*38e0*/  ULEA UR6, UR10, UR29, 0xa ;  /* 0x0000001d0a067291 */ /* 0x000fe2000f8e50ff */
[----:B------:R-:W-:Y:S02]  /*38f0*/  UMOV UR21, 0x40004040 ;  /* 0x4000404000157882 */ /* 0x000fe40000000000 */
[----:B-1----:R-:W-:Y:S01]  /*3900*/  @P0 SHF.L.U32 R0, R8, 0x1f, RZ ;  /* 0x0000001f08000819 */ /* 0x002fe200000006ff */
[----:B------:R-:W-:Y:S02]  /*3910*/  UIADD3 UR20, UPT, UPT, UR6, 0x2, URZ ;  /* 0x0000000206147890 */ /* 0x000fe4000fffe0ff */
[----:B------:R-:W-:Y:S01]  /*3920*/  UIADD3 UR16, UPT, UPT, UR6, 0x4, URZ ;  /* 0x0000000406107890 */ /* 0x000fe2000fffe0ff */
[----:B------:R2:W3:Y:S01]  /*3930*/  @P0 SYNCS.PHASECHK.TRANS64.TRYWAIT P2, [UR4], R0 ;  /* 0x00000000ff0005a7 */ /* 0x0004e20008041104 */
[----:B------:R-:W-:Y:S02]  /*3940*/  ULEA UR4, UR10, UR28, 0x9 ;  /* 0x0000001c0a047291 */ /* 0x000fe4000f8e48ff */
[----:B------:R-:W-:Y:S02]  /*3950*/  UIADD3 UR12, UPT, UPT, UR6, 0x6, URZ ;  /* 0x00000006060c7890 */ /* 0x000fe4000fffe0ff */
[----:B------:R-:W-:Y:S02]  /*3960*/  UIADD3 UR18, UPT, UPT, UR4, 0x2, URZ ;  /* 0x0000000204127890 */ /* 0x000fe4000fffe0ff */
[----:B------:R-:W-:Y:S02]  /*3970*/  UIADD3 UR14, UPT, UPT, UR4, 0x4, URZ ;  /* 0x00000004040e7890 */ /* 0x000fe4000fffe0ff */
[----:B------:R-:W-:Y:S01]  /*3980*/  UIADD3 UR8, UPT, UPT, UR4, 0x6, URZ ;  /* 0x0000000604087890 */ /* 0x000fe2000fffe0ff */
[----:B------:R2:W-:Y:S01]  /*3990*/  UTCIMMA gdesc[UR4], gdesc[UR6], tmem[UR11], tmem[UR38], idesc[UR39], UP2 ;  /* 0x00ff2606040075ea */ /* 0x0005e2000900010b */
[----:B------:R-:W-:Y:S01]  /*39a0*/  UPLOP3.LUT UP2, UPT, UPT, UPT, UPT, 0x80, 0x8 ;  /* 0x000000000008789c */ /* 0x000fe20003f4f070 */
[----:B------:R-:W-:Y:S01]  /*39b0*/  UMOV UR19, 0x40004040 ;  /* 0x4000404000137882 */ /* 0x000fe20000000000 */
[----:B------:R-:W-:Y:S01]  /*39c0*/  UMOV UR17, 0x40004040 ;  /* 0x4000404000117882 */ /* 0x000fe20000000000 */
[----:B------:R2:W-:Y:S01]  /*39d0*/  UTCIMMA gdesc[UR18], gdesc[UR20], tmem[UR11], tmem[UR36], idesc[UR37], UPT ;  /* 0x00ff2414120075ea */ /* 0x0005e2000b80010b */
[----:B------:R-:W-:Y:S01]  /*39e0*/  UMOV UR15, 0x40004040 ;  /* 0x40004040000f7882 */ /* 0x000fe20000000000 */
[----:B------:R-:W-:Y:S01]  /*39f0*/  UMOV UR13, 0x40004040 ;  /* 0x40004040000d7882 */ /* 0x000fe20000000000 */
[----:B------:R-:W-:Y:S01]  /*3a00*/  UMOV UR9, 0x40004040 ;  /* 0x4000404000097882 */ /* 0x000fe20000000000 */
[----:B------:R2:W-:Y:S01]  /*3a10*/  UTCIMMA gdesc[UR14], gdesc[UR16], tmem[UR11], tmem[UR34], idesc[UR35], UPT ;  /* 0x00ff22100e0075ea */ /* 0x0005e2000b80010b */
[----:B------:R2:W-:Y:S01]  /*3a20*/  UTCIMMA gdesc[UR8], gdesc[UR12], tmem[UR11], tmem[UR32], idesc[UR33], UPT ;  /* 0x00ff200c080075ea */ /* 0x0005e2000b80010b */
[----:B------:R2:W-:Y:S01]  /*3a30*/  UTCBAR.MULTICAST [UR25], URZ, UR27 ;  /* 0x000000ff190073e9 */ /* 0x0005e2000800081b */
[----:B------:R-:W-:Y:S01]  /*3a40*/  UMOV UR10, UR24 ;  /* 0x00000018000a7c82 */ /* 0x000fe20008000000 */
[----:B------:R-:W-:Y:S05]  /*3a50*/  BRA.U UP3, `(.L_x_66) ;  /* 0xfffffffd03507547 */ /* 0x000fea000b83ffff */
.L_x_63:
[----:B--2---:R-:W-:Y:S01]  /*3a60*/  UIADD3 UR4, UPT, UPT, UR30, 0x1, URZ ;  /* 0x000000011e047890 */ /* 0x004fe2000fffe0ff */
[C---:B------:R-:W-:Y:S01]  /*3a70*/  ISETP.NE.AND P0, PT, R10.reuse, 0x2, PT ;  /* 0x000000020a00780c */ /* 0x040fe20003f05270 */
[----:B------:R-:W-:Y:S02]  /*3a80*/  UIADD3 UR5, UPT, UPT, UR31, 0xa0, URZ ;  /* 0x000000a01f057890 */ /* 0x000fe4000fffe0ff */
[----:B------:R-:W-:Y:S01]  /*3a90*/  UISETP.NE.AND UP0, UPT, UR4, 0x4, UPT ;  /* 0x000000040400788c */ /* 0x000fe2000bf05270 */
[----:B-1----:R-:W-:Y:S02]  /*3aa0*/  SEL R0, RZ, 0x1, P0 ;  /* 0x00000001ff007807 */ /* 0x002fe40000000000 */
[----:B------:R-:W-:Y:S01]  /*3ab0*/  SEL R10, R10, RZ, P0 ;  /* 0x000000ff0a0a7207 */ /* 0x000fe20000000000 */
[----:B------:R-:W-:Y:S01]  /*3ac0*/  USEL UR6, URZ, 0x1, UP0 ;  /* 0x00000001ff067887 */ /* 0x000fe20008000000 */
[----:B------:R-:W-:Y:S01]  /*3ad0*/  LOP3.LUT R9, R9, R0, RZ, 0x3c, !PT ;  /* 0x0000000009097212 */ /* 0x000fe200078e3cff */
[----:B------:R-:W-:Y:S01]  /*3ae0*/  USEL UR30, UR4, URZ, UP0 ;  /* 0x000000ff041e7287 */ /* 0x000fe20008000000 */
[----:B------:R1:W-:Y:S03]  /*3af0*/  UTCBAR [UR5], URZ ;  /* 0x000000ff050073e9 */ /* 0x0003e600080000ff */
[----:B------:R-:W-:Y:S01]  /*3b00*/  LOP3.LUT R11, R11, UR6, RZ, 0x3c, !PT ;  /* 0x000000060b0b7c12 */ /* 0x000fe2000f8e3cff */
[----:B------:R-:W-:Y:S07]  /*3b10*/  @P1 BRA `(.L_x_67) ;  /* 0xfffffff800881947 */ /* 0x000fee000383ffff */
[----:B------:R-:W2:Y:S01]  /*3b20*/  S2UR UR8, SR_CgaCtaId ;  /* 0x00000000000879c3 */ /* 0x000ea20000008800 */
[----:B------:R-:W-:Y:S01]  /*3b30*/  ELECT P0, URZ, PT ;  /* 0x0000000000ff782f */ /* 0x000fe20003800000 */
[----:B------:R-:W-:Y:S01]  /*3b40*/  IMAD.MOV.U32 R0, RZ, RZ, 0x1 ;  /* 0x00000001ff007424 */ /* 0x000fe200078e00ff */
[----:B------:R-:W-:Y:S01]  /*3b50*/  UIADD3 UR26, UPT, UPT, UR26, 0xc0, URZ ;  /* 0x000000c01a1a7890 */ /* 0x000fe2000fffe0ff */
[----:B------:R-:W-:Y:S01]  /*3b60*/  SHF.L.U32 R2, R11, 0x1f, RZ ;  /* 0x0000001f0b027819 */ /* 0x000fe200000006ff */
[----:B------:R-:W-:-:S03]  /*3b70*/  UMOV UR4, 0x40 ;  /* 0x0000004000047882 */ /* 0x000fc60000000000 */
[----:B------:R-:W-:Y:S01]  /*3b80*/  UVIRTCOUNT.DEALLOC.SMPOOL 0x80 ;  /* 0x000000800000784c */ /* 0x000fe20000000000 */
[----:B--2---:R-:W-:Y:S02]  /*3b90*/  ULEA UR8, UR8, UR4, 0x18 ;  /* 0x0000000408087291 */ /* 0x004fe4000f8ec0ff */
[----:B------:R-:W-:-:S07]  /*3ba0*/  ULEA UR4, UR30, UR26, 0x3 ;  /* 0x0000001a1e047291 */ /* 0x000fce000f8e18ff */
[----:B------:R2:W-:Y:S02]  /*3bb0*/  @P0 STS.U8 [UR8+0x1c], R0 ;  /* 0x00001c00ff000988 */ /* 0x0005e40008000008 */
[----:B------:R-:W4:Y:S02]  /*3bc0*/  SYNCS.PHASECHK.TRANS64.TRYWAIT P0, [UR4], R2 ;  /* 0x00000002ff0075a7 */ /* 0x000f240008001104 */
[----:B--2-4-:R-:W-:Y:S05]  /*3bd0*/  @!P0 BRA `(.L_x_68) ;  /* 0x00000044000c8947 */ /* 0x014fea0003800000 */
.L_x_135:
[----:B------:R-:W-:-:S04]  /*3be0*/  UIADD3 UR4, UPT, UPT, UR30, 0x1, URZ ;  /* 0x000000011e047890 */ /* 0x000fc8000fffe0ff */
[----:B------:R-:W-:-:S04]  /*3bf0*/  UISETP.NE.AND UP0, UPT, UR4, 0x4, UPT ;  /* 0x000000040400788c */ /* 0x000fc8000bf05270 */
[----:B------:R-:W-:Y:S02]  /*3c00*/  USEL UR6, URZ, 0x1, UP0 ;  /* 0x00000001ff067887 */ /* 0x000fe40008000000 */
[----:B------:R-:W-:-:S04]  /*3c10*/  USEL UR4, UR4, URZ, UP0 ;  /* 0x000000ff04047287 */ /* 0x000fc80008000000 */
[----:B-1----:R-:W-:Y:S01]  /*3c20*/  ULEA UR5, UR4, UR26, 0x3 ;  /* 0x0000001a04057291 */ /* 0x002fe2000f8e18ff */
[----:B--2---:R-:W-:-:S04]  /*3c30*/  LOP3.LUT R2, R11, UR6, RZ, 0x3c, !PT ;  /* 0x000000060b027c12 */ /* 0x004fc8000f8e3cff */
[----:B------:R-:W-:-:S04]  /*3c40*/  SHF.L.U32 R3, R2, 0x1f, RZ ;  /* 0x0000001f02037819 */ /* 0x000fc800000006ff */
[----:B------:R-:W1:Y:S02]  /*3c50*/  SYNCS.PHASECHK.TRANS64.TRYWAIT P0, [UR5], R3 ;  /* 0x00000003ff0075a7 */ /* 0x000e640008001105 */
[----:B-1----:R-:W-:Y:S05]  /*3c60*/  @!P0 BRA `(.L_x_69) ;  /* 0x0000004400008947 */ /* 0x002fea0003800000 */
.L_x_137:
        /* <DEDUP_REMOVED lines=9> */
.L_x_139:
[----:B------:R-:W-:-:S04]  /*3d00*/  UIADD3 UR4, UPT, UPT, UR4, 0x1, URZ ;  /* 0x0000000104047890 */ /* 0x000fc8000fffe0ff */
[----:B------:R-:W-:-:S04]  /*3d10*/  UISETP.NE.AND UP0, UPT, UR4, 0x4, UPT ;  /* 0x000000040400788c */ /* 0x000fc8000bf05270 */
[----:B------:R-:W-:Y:S02]  /*3d20*/  USEL UR5, URZ, 0x1, UP0 ;  /* 0x00000001ff057887 */ /* 0x000fe40008000000 */
[----:B------:R-:W-:-:S04]  /*3d30*/  USEL UR4, UR4, URZ, UP0 ;  /* 0x000000ff04047287 */ /* 0x000fc80008000000 */
[----:B------:R-:W-:Y:S01]  /*3d40*/  ULEA UR4, UR4, UR26, 0x3 ;  /* 0x0000001a04047291 */ /* 0x000fe2000f8e18ff */
[----:B------:R-:W-:-:S04]  /*3d50*/  LOP3.LUT R2, R2, UR5, RZ, 0x3c, !PT ;  /* 0x0000000502027c12 */ /* 0x000fc8000f8e3cff */
[----:B------:R-:W-:-:S04]  /*3d60*/  SHF.L.U32 R2, R2, 0x1f, RZ ;  /* 0x0000001f02027819 */ /* 0x000fc800000006ff */
[----:B------:R-:W2:Y:S02]  /*3d70*/  SYNCS.PHASECHK.TRANS64.TRYWAIT P0, [UR4], R2 ;  /* 0x00000002ff0075a7 */ /* 0x000ea40008001104 */
[----:B--2---:R-:W-:Y:S05]  /*3d80*/  @!P0 BRA `(.L_x_71) ;  /* 0x0000004000e88947 */ /* 0x004fea0003800000 */
.L_x_141:
[----:B------:R-:W-:Y:S01]  /*3d90*/  NOP ;  /* 0x0000000000007918 */ /* 0x000fe20000000000 */
[----:B-1----:R-:W1:Y:S01]  /*3da0*/  LDS R0, [UR8+0x14] ;  /* 0x00001408ff007984 */ /* 0x002e620008000800 */
[----:B------:R-:W-:Y:S01]  /*3db0*/  ULOP3.LUT UR4, UR42, 0xffff, URZ, 0xc0, !UPT ;  /* 0x0000ffff2a047892 */ /* 0x000fe2000f8ec0ff */
[----:B------:R-:W-:Y:S01]  /*3dc0*/  UMOV UR5, 0xffff ;  /* 0x0000ffff00057882 */ /* 0x000fe20000000000 */
[----:B------:R-:W-:Y:S02]  /*3dd0*/  UMOV UR6, 0x1 ;  /* 0x0000000100067882 */ /* 0x000fe40000000000 */
[----:B------:R-:W-:-:S04]  /*3de0*/  USHF.R.U32.HI UR4, URZ, 0x5, UR4 ;  /* 0x00000005ff047899 */ /* 0x000fc80008011604 */
[----:B------:R-:W-:Y:S02]  /*3df0*/  USHF.L.U32 UR5, UR5, UR4, URZ ;  /* 0x0000000405057299 */ /* 0x000fe400080006ff */
[----:B------:R-:W-:-:S04]  /*3e00*/  USHF.L.U32 UR4, UR6, UR4, URZ ;  /* 0x0000000406047299 */ /* 0x000fc800080006ff */
[----:B-1----:R-:W-:-:S04]  /*3e10*/  LOP3.LUT R0, R0, UR5, RZ, 0xc0, !PT ;  /* 0x0000000500007c12 */ /* 0x002fc8000f8ec0ff */
[----:B------:R-:W-:-:S13]  /*3e20*/  ISETP.NE.AND P0, PT, R0, UR5, PT ;  /* 0x0000000500007c0c */ /* 0x000fda000bf05270 */
[----:B------:R-:W-:Y:S05]  /*3e30*/  @P0 BRA `(.L_x_72) ;  /* 0x0000000000580947 */ /* 0x000fea0003800000 */
[----:B------:R-:W1:Y:S02]  /*3e40*/  LDS R0, [UR8+0x18] ;  /* 0x00001808ff007984 */ /* 0x000e640008000800 */
[----:B-1----:R-:W-:-:S04]  /*3e50*/  LOP3.LUT R0, R0, UR4, RZ, 0xc0, !PT ;  /* 0x0000000400007c12 */ /* 0x002fc8000f8ec0ff */
[----:B------:R-:W-:-:S13]  /*3e60*/  ISETP.NE.AND P0, PT, R0, UR4, PT ;  /* 0x0000000400007c0c */ /* 0x000fda000bf05270 */
[----:B------:R-:W-:Y:S05]  /*3e70*/  @P0 BRA `(.L_x_73) ;  /* 0x00000000003c0947 */ /* 0x000fea0003800000 */
[----:B------:R-:W1:Y:S01]  /*3e80*/  S2R R2, SR_LANEID ;  /* 0x0000000000027919 */ /* 0x000e620000000000 */
[----:B------:R-:W-:-:S06]  /*3e90*/  ULOP3.LUT UR5, URZ, UR5, URZ, 0x33, !UPT ;  /* 0x00000005ff057292 */ /* 0x000fcc000f8e33ff */
[----:B------:R-:W-:-:S04]  /*3ea0*/  IMAD.U32 R0, RZ, RZ, UR5 ;  /* 0x00000005ff007e24 */ /* 0x000fc8000f8e00ff */
[----:B------:R2:W4:Y:S02]  /*3eb0*/  REDUX UR7, R0 ;  /* 0x00000000000773c4 */ /* 0x0005240000000000 */
[----:B------:R1:W-:Y:S01]  /*3ec0*/  UTCATOMSWS.AND URZ, UR5 ;  /* 0x0000000500ff79e3 */ /* 0x0003e20008000000 */
[----:B--2---:R-:W-:Y:S01]  /*3ed0*/  LOP3.LUT R0, RZ, UR4, RZ, 0x33, !PT ;  /* 0x00000004ff007c12 */ /* 0x004fe2000f8e33ff */
[----:B------:R-:W-:Y:S02]  /*3ee0*/  VOTEU.ANY UR4, UPT, PT ;  /* 0x0000000000047886 */ /* 0x000fe400038e0100 */
[----:B------:R-:W-:Y:S02]  /*3ef0*/  UFLO.U32 UR4, UR4 ;  /* 0x00000004000472bd */ /* 0x000fe400080e0000 */
[----:B------:R-:W2:Y:S04]  /*3f00*/  REDUX UR6, R0 ;  /* 0x00000000000673c4 */ /* 0x000ea80000000000 */
[----:B-1----:R-:W-:-:S02]  /*3f10*/  ISETP.EQ.U32.AND P0, PT, R2, UR4, PT ;  /* 0x0000000402007c0c */ /* 0x002fc4000bf02070 */
[----:B----4-:R-:W-:-:S11]  /*3f20*/  MOV R2, UR7 ;  /* 0x0000000700027c02 */ /* 0x010fd60008000f00 */
[----:B------:R1:W-:Y:S01]  /*3f30*/  @P0 ATOMS.AND RZ, [UR8+0x14], R2 ;  /* 0x00001402ffff098c */ /* 0x0003e2000a800008 */
[----:B--2---:R-:W-:-:S05]  /*3f40*/  IMAD.U32 R0, RZ, RZ, UR6 ;  /* 0x00000006ff007e24 */ /* 0x004fca000f8e00ff */
[----:B------:R1:W-:Y:S01]  /*3f50*/  @P0 ATOMS.AND RZ, [UR8+0x18], R0 ;  /* 0x00001800ffff098c */ /* 0x0003e2000a800008 */
[----:B------:R-:W-:Y:S05]  /*3f60*/  BRA `(.L_x_74) ;  /* 0x0000000000147947 */ /* 0x000fea0003800000 */
.L_x_73:
[----:B------:R-:W-:Y:S02]  /*3f70*/  MOV R2, 0x3f90 ;  /* 0x00003f9000027802 */ /* 0x000fe40000000f00 */
[----:B---3-5:R-:W-:Y:S05]  /*3f80*/  CALL.REL.NOINC `($__internal_0_$__cuda_sm10x_tcgen05_guardrail_trap_col_being_dealloced_not_returned_by_alloc) ;  /* 0x0000004400447944 */ /* 0x028fea0003c00000 */
[----:B------:R-:W-:Y:S05]  /*3f90*/  BRA `(.L_x_74) ;  /* 0x0000000000087947 */ /* 0x000fea0003800000 */
.L_x_72:
[----:B------:R-:W-:Y:S02]  /*3fa0*/  MOV R2, 0x3fc0 ;  /* 0x00003fc000027802 */ /* 0x000fe40000000f00 */
[----:B---3-5:R-:W-:Y:S05]  /*3fb0*/  CALL.REL.NOINC `($__internal_2_$__cuda_sm10x_tcgen05_guardrail_trap_unallocated_columns_being_dealloced) ;  /* 0x0000004400507944 */ /* 0x028fea0003c00000 */
.L_x_74:
[----:B------:R-:W-:Y:S01]  /*3fc0*/  NOP ;  /* 0x0000000000007918 */ /* 0x000fe20000000000 */
[----:B------:R-:W-:Y:S05]  /*3fd0*/  EXIT ;  /* 0x000000000000794d */ /* 0x000fea0003800000 */
.L_x_56:
[----:B------:R-:W-:-:S09]  /*3fe0*/  UISETP.NE.OR UP0, UPT, UR17, 0x3, !UP3 ;  /* 0x000000031100788c */ /* 0x000fd2000df05670 */
[----:B------:R-:W-:Y:S05]  /*3ff0*/  BRA.U UP0, `(.L_x_75) ;  /* 0x0000000d00807547 */ /* 0x000fea000b800000 */
[----:B------:R-:W2:Y:S01]  /*4000*/  LDCU UR32, c[0x0][0x370] ;  /* 0x00006e00ff2077ac */ /* 0x000ea20008000800 */
[----:B------:R-:W3:Y:S01]  /*4010*/  LDC.64 R16, c[0x0][0x348] ;  /* 0x0000d200ff107b82 */ /* 0x000ee20000000a00 */
[----:B------:R-:W-:Y:S02]  /*4020*/  HFMA2 R13, -RZ, RZ, 0, 0 ;  /* 0x00000000ff0d7431 */ /* 0x000fe400000001ff */
[----:B------:R-:W-:Y:S01]  /*4030*/  IMAD.MOV.U32 R15, RZ, RZ, 0x1 ;  /* 0x00000001ff0f7424 */ /* 0x000fe200078e00ff */
[----:B------:R-:W2:Y:S01]  /*4040*/  LDCU.128 UR28, c[0x0][0xb10] ;  /* 0x00016200ff1c77ac */ /* 0x000ea20008000c00 */
[----:B------:R-:W-:Y:S01]  /*4050*/  IMAD.MOV.U32 R14, RZ, RZ, RZ ;  /* 0x000000ffff0e7224 */ /* 0x000fe200078e00ff */
[----:B------:R-:W-:Y:S01]  /*4060*/  MOV R7, 0x1000 ;  /* 0x0000100000077802 */ /* 0x000fe20000000f00 */
[----:B------:R-:W4:Y:S01]  /*4070*/  LDCU UR27, c[0x0][0x374] ;  /* 0x00006e80ff1b77ac */ /* 0x000f220008000800 */
[----:B------:R-:W1:Y:S01]  /*4080*/  LDC.64 R2, c[0x0][0x888] ;  /* 0x00022200ff027b82 */ /* 0x000e620000000a00 */
[----:B------:R-:W4:Y:S01]  /*4090*/  LDCU UR15, c[0x0][0xb0c] ;  /* 0x00016180ff0f77ac */ /* 0x000f220008000800 */
[----:B------:R-:W3:Y:S06]  /*40a0*/  LDCU UR38, c[0x0][0xb20] ;  /* 0x00016400ff2677ac */ /* 0x000eec0008000800 */
[----:B------:R-:W1:Y:S01]  /*40b0*/  LDC.64 R4, c[0x0][0x890] ;  /* 0x00022400ff047b82 */ /* 0x000e620000000a00 */
[----:B------:R-:W3:Y:S01]  /*40c0*/  LDCU UR4, c[0x0][0xb30] ;  /* 0x00016600ff0477ac */ /* 0x000ee20008000800 */
[----:B------:R-:W-:Y:S01]  /*40d0*/  UMOV UR21, 0x400 ;  /* 0x0000040000157882 */ /* 0x000fe20000000000 */
[----:B--2---:R-:W-:-:S02]  /*40e0*/  UIMAD.WIDE.U32 UR6, UR32, UR28, URZ ;  /* 0x0000001c200672a5 */ /* 0x004fc4000f8e00ff */
[----:B----4-:R-:W-:Y:S02]  /*40f0*/  UIMAD.WIDE.U32 UR8, UR27, UR31, URZ ;  /* 0x0000001f1b0872a5 */ /* 0x010fe4000f8e00ff */
[----:B------:R-:W-:Y:S02]  /*4100*/  ULEA UR21, UR45, UR21, 0x18 ;  /* 0x000000152d157291 */ /* 0x000fe4000f8ec0ff */
[----:B------:R-:W-:Y:S02]  /*4110*/  UPLOP3.LUT UP3, UPT, UPT, UPT, UPT, 0x40, 0x4 ;  /* 0x000000000004789c */ /* 0x000fe40003f6e870 */
[----:B------:R-:W-:Y:S01]  /*4120*/  UIADD3 UR33, UPT, UPT, UR21, 0x58, URZ ;  /* 0x0000005815217890 */ /* 0x000fe2000fffe0ff */
[----:B------:R-:W-:Y:S01]  /*4130*/  UMOV UR6, UR7 ;  /* 0x0000000700067c82 */ /* 0x000fe20008000000 */
[----:B------:R-:W-:Y:S01]  /*4140*/  UMOV UR34, UR9 ;  /* 0x0000000900227c82 */ /* 0x000fe20008000000 */
[----:B------:R-:W-:Y:S02]  /*4150*/  UISETP.GE.AND UP0, UPT, UR42, 0x1, UPT ;  /* 0x000000012a00788c */ /* 0x000fe4000bf06270 */
[----:B------:R-:W-:Y:S01]  /*4160*/  UISETP.NE.AND UP4, UPT, UR42, 0x1, UPT ;  /* 0x000000012a00788c */ /* 0x000fe2000bf85270 */
[----:B------:R-:W2:Y:S01]  /*4170*/  LDCU.64 UR22, c[0x0][0xb28] ;  /* 0x00016500ff1677ac */ /* 0x000ea20008000a00 */
[----:B------:R-:W-:-:S02]  /*4180*/  UISETP.NE.AND UP6, UPT, UR15, 0x1, UPT ;  /* 0x000000010f00788c */ /* 0x000fc4000bfc5270 */
[----:B------:R-:W-:Y:S02]  /*4190*/  UISETP.NE.AND UP5, UPT, UR30, 0x1, UPT ;  /* 0x000000011e00788c */ /* 0x000fe4000bfa5270 */
[----:B------:R-:W-:Y:S02]  /*41a0*/  UIADD3 UR17, UPT, UPT, UR21, 0x50, URZ ;  /* 0x0000005015117890 */ /* 0x000fe4000fffe0ff */
[----:B------:R-:W-:Y:S02]  /*41b0*/  UPRMT UR33, UR45, 0x654, UR33 ;  /* 0x000006542d217896 */ /* 0x000fe40008000021 */
[----:B------:R-:W-:Y:S02]  /*41c0*/  USHF.R.U32.HI UR35, URZ, UR29, UR6 ;  /* 0x0000001dff237299 */ /* 0x000fe40008011606 */
[----:B---3--:R-:W-:Y:S02]  /*41d0*/  USHF.R.U32.HI UR34, URZ, UR38, UR34 ;  /* 0x00000026ff227299 */ /* 0x008fe40008011622 */
[----:B------:R-:W-:-:S11]  /*41e0*/  UISETP.NE.AND UP2, UPT, UR4, 0x1, UPT ;  /* 0x000000010400788c */ /* 0x000fd6000bf45270 */
.L_x_84:
[C---:B------:R-:W-:Y:S02]  /*41f0*/  LEA R12, R14.reuse, UR21, 0x3 ;  /* 0x000000150e0c7c11 */ /* 0x040fe4000f8e18ff */
[----:B------:R-:W-:Y:S02]  /*4200*/  SHF.L.U32 R0, R13, 0x1f, RZ ;  /* 0x0000001f0d007819 */ /* 0x000fe400000006ff */
[----:B------:R-:W-:Y:S02]  /*4210*/  LEA R8, R14, UR21, 0x4 ;  /* 0x000000150e087c11 */ /* 0x000fe4000f8e20ff */
[----:B---3--:R-:W3:Y:S02]  /*4220*/  SYNCS.PHASECHK.TRANS64.TRYWAIT P0, [R12+URZ+0x80], R0 ;  /* 0x000080000c0075a7 */ /* 0x008ee400080011ff */
[----:B---3--:R-:W-:Y:S05]  /*4230*/  @!P0 BRA `(.L_x_76) ;  /* 0x0000003c00d48947 */ /* 0x008fea0003800000 */
.L_x_142:
[----:B------:R-:W4:Y:S01]  /*4240*/  LDS.128 R8, [R8+0x110] ;  /* 0x0001100008087984 */ /* 0x000f220000000c00 */
[----:B------:R-:W-:Y:S01]  /*4250*/  UISETP.GE.AND UP0, UPT, UR42, 0x1, UPT ;  /* 0x000000012a00788c */ /* 0x000fe2000bf06270 */
[----:B------:R-:W-:Y:S01]  /*4260*/  @!PT LDS RZ, [RZ] ;  /* 0x00000000fffff984 */ /* 0x000fe20000000800 */
[----:B------:R-:W-:Y:S01]  /*4270*/  @!PT LDS RZ, [RZ] ;  /* 0x00000000fffff984 */ /* 0x000fe20000000800 */
[----:B------:R-:W-:Y:S01]  /*4280*/  @!PT LDS RZ, [RZ] ;  /* 0x00000000fffff984 */ /* 0x000fe20000000800 */
[----:B------:R-:W-:Y:S01]  /*4290*/  @!PT LDS RZ, [RZ] ;  /* 0x00000000fffff984 */ /* 0x000fe20000000800 */
[----:B------:R1:W-:Y:S06]  /*42a0*/  MEMBAR.ALL.CTA ;  /* 0x0000000000007992 */ /* 0x0003ec0000008000 */
[----:B-1----:R-:W1:Y:S01]  /*42b0*/  FENCE.VIEW.ASYNC.S ;  /* 0x00000000000073c6 */ /* 0x002e620000000000 */
[----:B----4-:R-:W-:Y:S11]  /*42c0*/  LOP3.LUT P0, RZ, R10, 0x1, RZ, 0xc0, !PT ;  /* 0x000000010aff7812 */ /* 0x010ff6000780c0ff */
[----:B------:R-:W-:Y:S02]  /*42d0*/  @!UPT UIADD3 URZ, UPT, UPT, URZ, URZ, URZ ;  /* 0x000000fffffff290 */ /* 0x000fe4000fffe0ff */
[----:B-1----:R-:W-:Y:S01]  /*42e0*/  VOTEU.ANY UP1, P0 ;  /* 0x0000000000ff7886 */ /* 0x002fe20000020100 */
[----:B------:R-:W-:Y:S11]  /*42f0*/  PLOP3.LUT P0, PT, PT, PT, UP1, 0x80, 0x8 ;  /* 0x000000000008781c */ /* 0x000ff60003f0f018 */
[----:B------:R-:W-:Y:S02]  /*4300*/  @!UPT UIADD3 URZ, UPT, UPT, URZ, URZ, URZ ;  /* 0x000000fffffff290 */ /* 0x000fe4000fffe0ff */
[----:B---3--:R-:W-:Y:S02]  /*4310*/  @P0 SHF.R.U32.HI R0, RZ, 0x10, R9 ;  /* 0x00000010ff000819 */ /* 0x008fe40000011609 */
[----:B------:R-:W-:Y:S02]  /*4320*/  @P0 MOV R6, R8 ;  /* 0x0000000800060202 */ /* 0x000fe40000000f00 */
[----:B------:R-:W-:Y:S01]  /*4330*/  @P0 R2UR UR4, R0 ;  /* 0x00000000000402ca */ /* 0x000fe200000e0000 */
[----:B------:R-:W-:Y:S01]  /*4340*/  VIADD R0, R12, 0x90 ;  /* 0x000000900c007836 */ /* 0x000fe20000000000 */
[----:B------:R-:W-:Y:S02]  /*4350*/  @P0 LOP3.LUT R8, R9, 0xffff, RZ, 0xc0, !PT ;  /* 0x0000ffff09080812 */ /* 0x000fe400078ec0ff */
[----:B------:R-:W-:Y:S02]  /*4360*/  @P0 R2UR UR6, R6 ;  /* 0x00000000060602ca */ /* 0x000fe400000e0000 */
[----:B------:R-:W-:Y:S02]  /*4370*/  PRMT R0, RZ, 0x654, R0 ;  /* 0x00000654ff007816 */ /* 0x000fe40000000000 */
[----:B------:R-:W-:Y:S02]  /*4380*/  @P0 R2UR UR5, R8 ;  /* 0x00000000080502ca */ /* 0x000fe400000e0000 */
[----:B------:R1:W-:Y:S03]  /*4390*/  SYNCS.ARRIVE.TRANS64.RED.A1T0 RZ, [R0+URZ], RZ ;  /* 0x000000ff00ff79a7 */ /* 0x0003e600081004ff */
[----:B------:R-:W-:Y:S04]  /*43a0*/  @UP1 UMOV UR26, UR4 ;  /* 0x00000004001a1c82 */ /* 0x000fe80008000000 */
[----:B------:R-:W-:Y:S04]  /*43b0*/  @UP1 UMOV UR14, UR6 ;  /* 0x00000006000e1c82 */ /* 0x000fe80008000000 */
[----:B------:R-:W-:Y:S01]  /*43c0*/  @UP1 UMOV UR13, UR5 ;  /* 0x00000005000d1c82 */ /* 0x000fe20008000000 */
[----:B------:R-:W-:Y:S05]  /*43d0*/  BRA.U !UP0, `(.L_x_77) ;  /* 0x0000000108a47547 */ /* 0x000fea000b800000 */
[----:B------:R-:W-:Y:S02]  /*43e0*/  UIMAD.WIDE.U32 UR8, UR13, UR31, URZ ;  /* 0x0000001f0d0872a5 */ /* 0x000fe4000f8e00ff */
[----:B------:R-:W-:Y:S02]  /*43f0*/  UIMAD.WIDE.U32 UR10, UR14, UR28, URZ ;  /* 0x0000001c0e0a72a5 */ /* 0x000fe4000f8e00ff */
[----:B------:R-:W-:Y:S02]  /*4400*/  USEL UR4, UR27, UR34, !UP5 ;  /* 0x000000221b047287 */ /* 0x000fe4000e800000 */
[----:B------:R-:W-:Y:S02]  /*4410*/  USEL UR7, UR32, UR35, !UP6 ;  /* 0x0000002320077287 */ /* 0x000fe4000f000000 */
[----:B--2---:R-:W-:Y:S02]  /*4420*/  UIMAD.WIDE.U32 UR18, UR4, UR22, URZ ;  /* 0x00000016041272a5 */ /* 0x004fe4000f8e00ff */
[----:B------:R-:W-:Y:S01]  /*4430*/  UIMAD.WIDE.U32 UR24, UR7, UR22, URZ ;  /* 0x00000016071872a5 */ /* 0x000fe2000f8e00ff */
[----:B------:R-:W-:Y:S02]  /*4440*/  UMOV UR5, UR9 ;  /* 0x0000000900057c82 */ /* 0x000fe40008000000 */
[----:B------:R-:W-:Y:S03]  /*4450*/  USHF.R.U32.HI UR6, URZ, UR38, UR5 ;  /* 0x00000026ff067299 */ /* 0x000fe60008011605 */
[----:B------:R-:W-:Y:S01]  /*4460*/  UMOV UR5, UR11 ;  /* 0x0000000b00057c82 */ /* 0x000fe20008000000 */
[----:B------:R-:W-:Y:S02]  /*4470*/  USEL UR6, UR13, UR6, !UP5 ;  /* 0x000000060d067287 */ /* 0x000fe4000e800000 */
[----:B------:R-:W-:Y:S02]  /*4480*/  USHF.R.U32.HI UR8, URZ, UR29, UR5 ;  /* 0x0000001dff087299 */ /* 0x000fe40008011605 */
[----:B------:R-:W-:Y:S01]  /*4490*/  UIMAD.WIDE.U32 UR10, UR6, UR22, URZ ;  /* 0x00000016060a72a5 */ /* 0x000fe2000f8e00ff */
[----:B------:R-:W-:Y:S02]  /*44a0*/  UMOV UR5, UR19 ;  /* 0x0000001300057c82 */ /* 0x000fe40008000000 */
[----:B------:R-:W-:Y:S03]  /*44b0*/  @UP4 USHF.R.U32.HI UR4, URZ, UR23, UR5 ;  /* 0x00000017ff044299 */ /* 0x000fe60008011605 */
[----:B------:R-:W-:Y:S01]  /*44c0*/  UMOV UR5, UR25 ;  /* 0x0000001900057c82 */ /* 0x000fe20008000000 */
[----:B------:R-:W-:Y:S02]  /*44d0*/  UIMAD UR4, UR42, UR4, URZ ;  /* 0x000000042a0472a4 */ /* 0x000fe4000f8e02ff */
[----:B------:R-:W-:Y:S02]  /*44e0*/  @UP4 USHF.R.U32.HI UR7, URZ, UR23, UR5 ;  /* 0x00000017ff074299 */ /* 0x000fe40008011605 */
[----:B------:R-:W-:Y:S02]  /*44f0*/  USEL UR5, UR14, UR8, !UP6 ;  /* 0x000000080e057287 */ /* 0x000fe4000f000000 */
[----:B------:R-:W-:Y:S02]  /*4500*/  UIMAD UR8, UR42, UR7, URZ ;  /* 0x000000072a0872a4 */ /* 0x000fe4000f8e02ff */
[----:B------:R-:W-:Y:S03]  /*4510*/  UISETP.GE.AND UP0, UPT, UR6, UR4, UPT ;  /* 0x000000040600728c */ /* 0x000fe6000bf06270 */
[----:B------:R-:W-:Y:S01]  /*4520*/  UMOV UR4, UR11 ;  /* 0x0000000b00047c82 */ /* 0x000fe20008000000 */
[----:B------:R-:W-:Y:S02]  /*4530*/  UISETP.GE.OR UP0, UPT, UR5, UR8, UP0 ;  /* 0x000000080500728c */ /* 0x000fe40008706670 */
[----:B------:R-:W-:Y:S02]  /*4540*/  USHF.R.U32.HI UR4, URZ, UR23, UR4 ;  /* 0x00000017ff047299 */ /* 0x000fe40008011604 */
[----:B------:R-:W-:Y:S02]  /*4550*/  UIMAD.WIDE.U32 UR8, UR5, UR22, URZ ;  /* 0x00000016050872a5 */ /* 0x000fe4000f8e00ff */
[----:B------:R-:W-:Y:S04]  /*4560*/  USEL UR10, UR6, UR4, !UP4 ;  /* 0x00000004060a7287 */ /* 0x000fe8000e000000 */
[----:B------:R-:W-:Y:S01]  /*4570*/  UIADD3 UR11, UPT, UPT, -UR10, URZ, URZ ;  /* 0x000000ff0a0b7290 */ /* 0x000fe2000fffe1ff */
[----:B------:R-:W-:Y:S02]  /*4580*/  @!UP0 UMOV UR4, UR9 ;  /* 0x0000000900048c82 */ /* 0x000fe40008000000 */
[----:B------:R-:W-:Y:S02]  /*4590*/  @!UP0 USHF.R.U32.HI UR4, URZ, UR23, UR4 ;  /* 0x00000017ff048299 */ /* 0x000fe40008011604 */
[----:B------:R-:W-:Y:S02]  /*45a0*/  UIMAD UR8, UR42, UR11, UR6 ;  /* 0x0000000b2a0872a4 */ /* 0x000fe4000f8e0206 */
[----:B------:R-:W-:Y:S04]  /*45b0*/  @!UP0 USEL UR4, UR5, UR4, !UP4 ;  /* 0x0000000405048287 */ /* 0x000fe8000e000000 */
[----:B------:R-:W-:Y:S02]  /*45c0*/  @!UP0 UIMAD UR8, UR7, UR8, UR4 ;  /* 0x00000008070882a4 */ /* 0x000fe4000f8e0204 */
[----:B------:R-:W-:Y:S02]  /*45d0*/  @!UP0 UIADD3 UR9, UPT, UPT, UR10, -UR4, URZ ;  /* 0x800000040a098290 */ /* 0x000fe4000fffe0ff */
[----:B------:R-:W-:Y:S02]  /*45e0*/  UIADD3 UR4, UPT, UPT, -UR5, URZ, URZ ;  /* 0x000000ff05047290 */ /* 0x000fe4000fffe1ff */
[----:B------:R-:W-:Y:S02]  /*45f0*/  UIADD3 UR7, UPT, UPT, -UR6, URZ, URZ ;  /* 0x000000ff06077290 */ /* 0x000fe4000fffe1ff */
[----:B------:R-:W-:Y:S02]  /*4600*/  @!UP0 UIMAD UR6, UR9, UR42, UR5 ;  /* 0x0000002a090682a4 */ /* 0x000fe4000f8e0205 */
[----:B------:R-:W-:Y:S02]  /*4610*/  UIMAD UR14, UR15, UR4, UR14 ;  /* 0x000000040f0e72a4 */ /* 0x000fe4000f8e020e */
[----:B------:R-:W-:Y:S01]  /*4620*/  UIMAD UR13, UR30, UR7, UR13 ;  /* 0x000000071e0d72a4 */ /* 0x000fe2000f8e020d */
[----:B------:R-:W-:Y:S02]  /*4630*/  @!UP0 UMOV UR5, UR8 ;  /* 0x0000000800058c82 */ /* 0x000fe40008000000 */
[----:B------:R-:W-:Y:S02]  /*4640*/  UIMAD UR14, UR5, UR15, UR14 ;  /* 0x0000000f050e72a4 */ /* 0x000fe4000f8e020e */
[----:B------:R-:W-:Y:S11]  /*4650*/  UIMAD UR13, UR6, UR30, UR13 ;  /* 0x0000001e060d72a4 */ /* 0x000ff6000f8e020d */
[----:B------:R-:W-:Y:S01]  /*4660*/  @!UPT UIADD3 URZ, UPT, UPT, URZ, URZ, URZ ;  /* 0x000000fffffff290 */ /* 0x000fe2000fffe0ff */
.L_x_77:
[----:B------:R-:W3:Y:S01]  /*4670*/  @!UP2 LDCU.128 UR8, c[0x0][0xb10] ;  /* 0x00016200ff08a7ac */ /* 0x000ee20008000c00 */
[C---:B------:R-:W-:Y:S02]  /*4680*/  ISETP.NE.U32.AND P1, PT, R4.reuse, RZ, PT ;  /* 0x000000ff0400720c */ /* 0x040fe40003f25070 */
[----:B------:R-:W-:Y:S02]  /*4690*/  ISETP.NE.U32.AND P0, PT, R4, RZ, PT ;  /* 0x000000ff0400720c */ /* 0x000fe40003f05070 */
[C---:B------:R-:W-:Y:S02]  /*46a0*/  ISETP.NE.AND.EX P1, PT, R5.reuse, RZ, PT, P1 ;  /* 0x000000ff0500720c */ /* 0x040fe40003f25310 */
[----:B------:R-:W-:Y:S01]  /*46b0*/  ISETP.NE.AND.EX P0, PT, R5, RZ, PT, P0 ;  /* 0x000000ff0500720c */ /* 0x000fe20003f05300 */
[----:B------:R-:W4:Y:S01]  /*46c0*/  @!UP2 LDCU UR5, c[0x0][0xb0c] ;  /* 0x00016180ff05a7ac */ /* 0x000f220008000800 */
[----:B------:R-:W-:Y:S01]  /*46d0*/  SHF.L.U32 R9, R15, 0x1f, RZ ;  /* 0x0000001f0f097819 */ /* 0x000fe200000006ff */
[----:B------:R-:W-:Y:S02]  /*46e0*/  USHF.L.U32 UR19, UR16, 0x6, URZ ;  /* 0x0000000610137899 */ /* 0x000fe400080006ff */
[----:B------:R-:W-:Y:S02]  /*46f0*/  USHF.L.U32 UR18, UR20, 0x7, URZ ;  /* 0x0000000714127899 */ /* 0x000fe400080006ff */
[----:B---3--:R-:W-:Y:S07]  /*4700*/  UIMAD.WIDE.U32 UR6, UR14, UR8, URZ ;  /* 0x000000080e0672a5 */ /* 0x008fee000f8e00ff */
[----:B------:R-:W-:Y:S01]  /*4710*/  @!UP2 UMOV UR4, UR7 ;  /* 0x000000070004ac82 */ /* 0x000fe20008000000 */
[----:B----4-:R-:W-:Y:S02]  /*4720*/  @!UP2 UISETP.NE.AND UP0, UPT, UR5, 0x1, UPT ;  /* 0x000000010500a88c */ /* 0x010fe4000bf05270 */
[----:B------:R-:W-:Y:S02]  /*4730*/  @!UP2 USHF.R.U32.HI UR4, URZ, UR9, UR4 ;  /* 0x00000009ff04a299 */ /* 0x000fe40008011604 */
[----:B------:R-:W-:Y:S02]  /*4740*/  UIMAD.WIDE.U32 UR6, UR13, UR11, URZ ;  /* 0x0000000b0d0672a5 */ /* 0x000fe4000f8e00ff */
[----:B------:R-:W-:Y:S02]  /*4750*/  @!UP2 USEL UR8, UR14, UR4, !UP0 ;  /* 0x000000040e08a287 */ /* 0x000fe4000c000000 */
[----:B------:R-:W-:Y:S03]  /*4760*/  @!UP2 UISETP.NE.AND UP0, UPT, UR10, 0x1, UPT ;  /* 0x000000010a00a88c */ /* 0x000fe6000bf05270 */
[----:B------:R-:W-:Y:S02]  /*4770*/  @!UP2 UMOV UR6, UR7 ;  /* 0x000000070006ac82 */ /* 0x000fe40008000000 */
[----:B------:R-:W3:Y:S02]  /*4780*/  @!UP2 LDCU UR4, c[0x0][0xb20] ;  /* 0x00016400ff04a7ac */ /* 0x000ee40008000800 */
[----:B---3--:R-:W-:Y:S04]  /*4790*/  @!UP2 USHF.R.U32.HI UR6, URZ, UR4, UR6 ;  /* 0x00000004ff06a299 */ /* 0x008fe80008011606 */
[----:B------:R-:W-:Y:S04]  /*47a0*/  @!UP2 USEL UR6, UR13, UR6, !UP0 ;  /* 0x000000060d06a287 */ /* 0x000fe8000c000000 */
[----:B------:R-:W-:Y:S02]  /*47b0*/  @!UP2 UIADD3 UR4, UPT, UPT, -UR8, UR6, URZ ;  /* 0x000000060804a290 */ /* 0x000fe4000fffe1ff */
[----:B------:R-:W-:Y:S02]  /*47c0*/  @!UP2 UIADD3 UR6, UPT, UPT, UR8, -UR6, URZ ;  /* 0x800000060806a290 */ /* 0x000fe4000fffe0ff */
[----:B------:R-:W-:Y:S02]  /*47d0*/  @!UP2 UIMAD UR14, UR4, UR5, UR14 ;  /* 0x00000005040ea2a4 */ /* 0x000fe4000f8e020e */
[----:B------:R-:W-:Y:S01]  /*47e0*/  @!UP2 UIMAD UR13, UR6, UR10, UR13 ;  /* 0x0000000a060da2a4 */ /* 0x000fe2000f8e020d */
[----:B------:R-:W-:Y:S11]  /*47f0*/  BRA.U UP3, `(.L_x_78) ;  /* 0x0000000103107547 */ /* 0x000ff6000b800000 */
[----:B------:R-:W-:Y:S04]  /*4800*/  MOV R6, UR37 ;  /* 0x0000002500067c02 */ /* 0x000fe80008000f00 */
[----:B------:R-:W-:Y:S04]  /*4810*/  SHF.L.U32 R6, R6, 0x1f, RZ ;  /* 0x0000001f06067819 */ /* 0x000fe800000006ff */
[----:B------:R-:W3:Y:S02]  /*4820*/  SYNCS.PHASECHK.TRANS64.TRYWAIT P2, [UR21+0x78], R6 ;  /* 0x00007806ff0075a7 */ /* 0x000ee40008041115 */
[----:B---3--:R-:W-:Y:S05]  /*4830*/  @!P2 BRA `(.L_x_79) ;  /* 0x000000380068a947 */ /* 0x008fea0003800000 */
.L_x_78:
[----:B------:R-:W-:Y:S05]  /*4840*/  @!P1 BRA `(.L_x_80) ;  /* 0x0000000000309947 */ /* 0x000fea0003800000 */
[----:B------:R-:W-:Y:S01]  /*4850*/  ISETP.NE.U32.AND P1, PT, R2, RZ, PT ;  /* 0x000000ff0200720c */ /* 0x000fe20003f25070 */
[----:B------:R-:W3:Y:S01]  /*4860*/  LDCU.64 UR4, c[0x0][0x358] ;  /* 0x00006b00ff0477ac */ /* 0x000ee20008000a00 */
[----:B------:R-:W-:Y:S02]  /*4870*/  IMAD.MOV.U32 R74, RZ, RZ, 0x1 ;  /* 0x00000001ff4a7424 */ /* 0x000fe400078e00ff */
[----:B------:R-:W-:Y:S11]  /*4880*/  ISETP.NE.AND.EX P1, PT, R3, RZ, PT, P1 ;  /* 0x000000ff0300720c */ /* 0x000ff60003f25310 */
[----:B------:R-:W-:Y:S02]  /*4890*/  @!UPT UIADD3 URZ, UPT, UPT, URZ, URZ, URZ ;  /* 0x000000fffffff290 */ /* 0x000fe4000fffe0ff */
[----:B------:R-:W4:Y:S01]  /*48a0*/  @P1 LDC.64 R10, c[0x0][0x888] ;  /* 0x00022200ff0a1b82 */ /* 0x000f220000000a00 */
[----:B-1----:R-:W-:Y:S04]  /*48b0*/  @P1 IMAD R0, R4, UR36, RZ ;  /* 0x0000002404001c24 */ /* 0x002fe8000f8e02ff */
[----:B----4-:R-:W-:Y:S04]  /*48c0*/  @P1 IMAD.WIDE R10, R0, 0x4, R10 ;  /* 0x00000004000a1825 */ /* 0x010fe800078e020a */
[----:B------:R-:W-:Y:S01]  /*48d0*/  HFMA2 R0, -RZ, RZ, 0, 5.9604644775390625e-08 ;  /* 0x00000001ff007431 */ /* 0x000fe200000001ff */
[----:B---3-5:R3:W5:Y:S04]  /*48e0*/  @P1 LDG.E R40, desc[UR4][R10.64] ;  /* 0x000000040a281981 */ /* 0x028768000c1e1900 */
[----:B------:R-:W-:Y:S01]  /*48f0*/  @!P1 PRMT R74, R0, 0x7610, R74 ;  /* 0x00007610004a9816 */ /* 0x000fe2000000004a */
[----:B---3--:R-:W4:Y:S06]  /*4900*/  @!P1 LDC R40, c[0x0][0x880] ;  /* 0x00022000ff289b82 */ /* 0x008f2c0000000800 */
.L_x_80:
[----:B----45:R-:W-:Y:S01]  /*4910*/  @!P0 ISETP.EQ.AND P1, PT, R40, RZ, PT ;  /* 0x000000ff2800820c */ /* 0x030fe20003f22270 */
[----:B------:R-:W-:Y:S01]  /*4920*/  @!UPT UIADD3 URZ, UPT, UPT, URZ, URZ, URZ ;  /* 0x000000fffffff290 */ /* 0x000fe2000fffe0ff */
[----:B------:R-:W-:Y:S11]  /*4930*/  @!P0 BRA `(.L_x_81) ;  /* 0x0000000000188947 */ /* 0x000ff60003800000 */
[----:B------:R-:W-:Y:S02]  /*4940*/  LOP3.LUT P0, RZ, R74, 0xff, RZ, 0xc0, !PT ;  /* 0x000000ff4aff7812 */ /* 0x000fe4000780c0ff */
[----:B------:R-:W-:Y:S04]  /*4950*/  ISETP.NE.U32.AND P1, PT, R2, RZ, PT ;  /* 0x000000ff0200720c */ /* 0x000fe80003f25070 */
[----:B------:R-:W-:Y:S04]  /*4960*/  ISETP.NE.AND.EX P1, PT, R3, RZ, PT, P1 ;  /* 0x000000ff0300720c */ /* 0x000fe80003f25310 */
[----:B------:R-:W-:Y:S03]  /*4970*/  PLOP3.LUT P1, PT, P1, PT, PT, 0x8, 0x80 ;  /* 0x000000000080781c */ /* 0x000fe60000f2e170 */
[----:B------:R-:W-:Y:S11]  /*4980*/  @P0 ISETP.EQ.AND P1, PT, R40, RZ, PT ;  /* 0x000000ff2800020c */ /* 0x000ff60003f22270 */
[----:B------:R-:W-:Y:S02]  /*4990*/  @!UPT UIADD3 URZ, UPT, UPT, URZ, URZ, URZ ;  /* 0x000000fffffff290 */ /* 0x000fe4000fffe0ff */
.L_x_81:
[----:B------:R-:W3:Y:S01]  /*49a0*/  SYNCS.PHASECHK.TRANS64.TRYWAIT P2, [UR21+0x60], R9 ;  /* 0x00006009ff0075a7 */ /* 0x000ee20008041115 */
[----:B------:R-:W-:Y:S04]  /*49b0*/  ELECT P0, URZ, PT ;  /* 0x0000000000ff782f */ /* 0x000fe80003800000 */
[----:B------:R-:W-:Y:S11]  /*49c0*/  PLOP3.LUT P1, PT, P1, P0, PT, 0xf2, 0x2f ;  /* 0x00000000002f781c */ /* 0x000ff60000f21e72 */
[----:B------:R-:W-:Y:S02]  /*49d0*/  @!UPT UIADD3 URZ, UPT, UPT, URZ, URZ, URZ ;  /* 0x000000fffffff290 */ /* 0x000fe4000fffe0ff */
[----:B------:R-:W-:Y:S05]  /*49e0*/  @!P1 IADD3 R8, P0, PT, R16, 0x580, RZ ;  /* 0x0000058010089810 */ /* 0x000fea0007f1e0ff */
[----:B-1----:R-:W-:Y:S01]  /*49f0*/  @!P1 IMAD.X R6, RZ, RZ, R17, P0 ;  /* 0x000000ffff069224 */ /* 0x002fe200000e0611 */
[----:B---3--:R-:W-:Y:S07]  /*4a00*/  @!P2 BRA `(.L_x_82) ;  /* 0x00000038000ca947 */ /* 0x008fee0003800000 */
.L_x_145:
[----:B------:R-:W-:Y:S01]  /*4a10*/  @!P1 R2UR UR5, R8 ;  /* 0x00000000080592ca */ /* 0x000fe200000e0000 */
[----:B------:R-:W-:Y:S01]  /*4a20*/  VOTEU.ALL UP0, P1 ;  /* 0x0000000000ff7886 */ /* 0x000fe20000800000 */
[----:B------:R-:W-:Y:S01]  /*4a30*/  @!P1 R2UR UR4, R6 ;  /* 0x00000000060492ca */ /* 0x000fe200000e0000 */
[----:B-1----:R-:W-:Y:S01]  /*4a40*/  @!P1 IMAD.MOV.U32 R0, RZ, RZ, 0x1000 ;  /* 0x00001000ff009424 */ /* 0x002fe200078e00ff */
[----:B------:R-:W-:Y:S01]  /*4a50*/  UMOV UR8, 0x0 ;  /* 0x0000000000087882 */ /* 0x000fe20000000000 */
[----:B------:R-:W-:Y:S01]  /*4a60*/  UMOV UR9, 0x10000000 ;  /* 0x1000000000097882 */ /* 0x000fe20000000000 */
[----:B------:R-:W-:Y:S01]  /*4a70*/  @!UP0 UIADD3 UR16, UPT, UPT, UR21, 0x200, URZ ;  /* 0x0000020015108890 */ /* 0x000fe2000fffe0ff */
[----:B------:R-:W-:Y:S01]  /*4a80*/  VIADD R14, R14, 0x1 ;  /* 0x000000010e0e7836 */ /* 0x000fe20000000000 */
[----:B------:R-:W-:Y:S01]  /*4a90*/  VOTEU.ALL UP0, P1 ;  /* 0x0000000000ff7886 */ /* 0x000fe20000800000 */
[----:B------:R-:W-:Y:S01]  /*4aa0*/  UMOV UR20, UR36 ;  /* 0x0000002400147c82 */ /* 0x000fe20008000000 */
[----:B------:R-:W-:Y:S03]  /*4ab0*/  UPRMT UR6, UR45, 0x654, UR17 ;  /* 0x000006542d067896 */ /* 0x000fe60008000011 */
[----:B------:R-:W-:Y:S02]  /*4ac0*/  IMAD.U32 R10, RZ, RZ, UR5 ;  /* 0x00000005ff0a7e24 */ /* 0x000fe4000f8e00ff */
[----:B------:R-:W-:Y:S03]  /*4ad0*/  IMAD.U32 R11, RZ, RZ, UR4 ;  /* 0x00000004ff0b7e24 */ /* 0x000fe6000f8e00ff */
[----:B------:R-:W-:Y:S02]  /*4ae0*/  @!P1 R2UR UR4, R10 ;  /* 0x000000000a0492ca */ /* 0x000fe400000e0000 */
[----:B------:R-:W-:Y:S11]  /*4af0*/  @!P1 R2UR UR5, R11 ;  /* 0x000000000b0592ca */ /* 0x000ff600000e0000 */
[----:B------:R-:W-:Y:S02]  /*4b00*/  @!UPT UIADD3 URZ, UPT, UPT, URZ, URZ, URZ ;  /* 0x000000fffffff290 */ /* 0x000fe4000fffe0ff */
[----:B------:R1:W-:Y:S01]  /*4b10*/  @!UP0 UTMALDG.3D [UR16], [UR4], desc[UR8] ;  /* 0x00000810040085b4 */ /* 0x0003e20008011000 */
[----:B------:R1:W-:Y:S01]  /*4b20*/  @!P1 SYNCS.ARRIVE.TRANS64.RED.A0TR RZ, [UR21+0x50], R0 ;  /* 0x00005000ffff99a7 */ /* 0x0003e20008300415 */
[----:B------:R-:W-:Y:S01]  /*4b30*/  SYNCS.ARRIVE.TRANS64.RED.A1T0 RZ, [UR6], RZ ;  /* 0x000000ffffff79a7 */ /* 0x000fe20008100406 */
[----:B------:R-:W3:Y:S02]  /*4b40*/  SYNCS.PHASECHK.TRANS64.TRYWAIT P0, [UR21+0x68], R9 ;  /* 0x00006809ff0075a7 */ /* 0x000ee40008001115 */
[----:B-1-3--:R-:W-:Y:S05]  /*4b50*/  @!P0 BRA `(.L_x_83) ;  /* 0x0000003400d08947 */ /* 0x00afea0003800000 */
.L_x_147:
[----:B------:R-:W-:Y:S01]  /*4b60*/  @!P1 IADD3 R6, P0, PT, R16, 0x580, RZ ;  /* 0x0000058010069810 */ /* 0x000fe20007f1e0ff */
[----:B------:R-:W-:Y:S01]  /*4b70*/  VOTEU.ALL UP0, P1 ;  /* 0x0000000000ff7886 */ /* 0x000fe20000800000 */
[----:B------:R-:W-:Y:S01]  /*4b80*/  UMOV UR6, 0x0 ;  /* 0x0000000000067882 */ /* 0x000fe20000000000 */
[----:B------:R-:W-:Y:S01]  /*4b90*/  UMOV UR7, 0x10000000 ;  /* 0x1000000000077882 */ /* 0x000fe20000000000 */
[----:B------:R-:W-:Y:S01]  /*4ba0*/  @!P1 R2UR UR5, R6 ;  /* 0x00000000060592ca */ /* 0x000fe200000e0000 */
[----:B-1----:R-:W-:Y:S01]  /*4bb0*/  @!P1 IMAD.X R0, RZ, RZ, R17, P0 ;  /* 0x000000ffff009224 */ /* 0x002fe200000e0611 */
[----:B------:R-:W-:Y:S01]  /*4bc0*/  @!UP0 UIADD3 UR10, UPT, UPT, UR18, 0x40, URZ ;  /* 0x00000040120a8890 */ /* 0x000fe2000fffe0ff */
[----:B------:R-:W-:Y:S01]  /*4bd0*/  R2UR UR16, R76 ;  /* 0x000000004c1072ca */ /* 0x000fe200000e0000 */
[----:B------:R-:W-:Y:S01]  /*4be0*/  @!UP0 UIADD3 UR8, UPT, UPT, UR21, 0x1200, URZ ;  /* 0x0000120015088890 */ /* 0x000fe2000fffe0ff */
[----:B------:R-:W-:Y:S01]  /*4bf0*/  ISETP.NE.AND P0, PT, R14, 0x2, PT ;  /* 0x000000020e00780c */ /* 0x000fe20003f05270 */
[----:B------:R-:W-:Y:S01]  /*4c00*/  @!UP0 UIADD3 UR9, UPT, UPT, UR21, 0x58, URZ ;  /* 0x0000005815098890 */ /* 0x000fe2000fffe0ff */
[----:B------:R-:W-:Y:S01]  /*4c10*/  @!P1 R2UR UR4, R0 ;  /* 0x00000000000492ca */ /* 0x000fe200000e0000 */
[----:B------:R-:W-:Y:S01]  /*4c20*/  VOTEU.ALL UP0, P1 ;  /* 0x0000000000ff7886 */ /* 0x000fe20000800000 */
[----:B------:R-:W-:Y:S01]  /*4c30*/  UMOV UR11, UR19 ;  /* 0x00000013000b7c82 */ /* 0x000fe20008000000 */
[----:B------:R-:W-:Y:S01]  /*4c40*/  UMOV UR12, UR36 ;  /* 0x00000024000c7c82 */ /* 0x000fe20008000000 */
[----:B------:R-:W-:Y:S01]  /*4c50*/  SEL R0, RZ, 0x1, P0 ;  /* 0x00000001ff007807 */ /* 0x000fe20000000000 */
[----:B------:R-:W-:Y:S01]  /*4c60*/  UPLOP3.LUT UP3, UPT, UPT, UPT, UPT, 0x80, 0x8 ;  /* 0x000000000008789c */ /* 0x000fe20003f6f070 */
[----:B------:R-:W-:Y:S01]  /*4c70*/  IMAD.U32 R8, RZ, RZ, UR5 ;  /* 0x00000005ff087e24 */ /* 0x000fe2000f8e00ff */
[----:B------:R-:W-:Y:S01]  /*4c80*/  LOP3.LUT R15, R15, 0x1, RZ, 0x3c, !PT ;  /* 0x000000010f0f7812 */ /* 0x000fe200078e3cff */
[----:B------:R-:W-:Y:S01]  /*4c90*/  UMOV UR36, UR26 ;  /* 0x0000001a00247c82 */ /* 0x000fe20008000000 */
[----:B------:R-:W-:Y:S01]  /*4ca0*/  LOP3.LUT R13, R13, R0, RZ, 0x3c, !PT ;  /* 0x000000000d0d7212 */ /* 0x000fe200078e3cff */
[----:B------:R-:W-:Y:S01]  /*4cb0*/  UIADD3 UR20, UPT, UPT, UR13, UR16, URZ ;  /* 0x000000100d147290 */ /* 0x000fe2000fffe0ff */
[----:B------:R-:W-:Y:S01]  /*4cc0*/  SEL R14, R14, RZ, P0 ;  /* 0x000000ff0e0e7207 */ /* 0x000fe20000000000 */
[----:B------:R-:W-:Y:S01]  /*4cd0*/  UIADD3 UR16, UPT, UPT, UR14, UR63, URZ ;  /* 0x0000003f0e107290 */ /* 0x000fe2000fffe0ff */
[----:B------:R-:W-:Y:S01]  /*4ce0*/  IMAD.U32 R9, RZ, RZ, UR4 ;  /* 0x00000004ff097e24 */ /* 0x000fe2000f8e00ff */
[----:B------:R-:W-:Y:S04]  /*4cf0*/  @!P1 R2UR UR4, R8 ;  /* 0x00000000080492ca */ /* 0x000fe800000e0000 */
[----:B------:R-:W-:Y:S11]  /*4d00*/  @!P1 R2UR UR5, R9 ;  /* 0x00000000090592ca */ /* 0x000ff600000e0000 */
[----:B------:R-:W-:Y:S02]  /*4d10*/  @!UPT UIADD3 URZ, UPT, UPT, URZ, URZ, URZ ;  /* 0x000000fffffff290 */ /* 0x000fe4000fffe0ff */
[----:B------:R3:W-:Y:S01]  /*4d20*/  @!UP0 UTMALDG.3D [UR8], [UR4], desc[UR6] ;  /* 0x00000608040085b4 */ /* 0x0007e20008011000 */
[----:B------:R3:W-:Y:S01]  /*4d30*/  @!P1 SYNCS.ARRIVE.TRANS64.RED.A0TR RZ, [UR21+0x58], R7 ;  /* 0x00005807ffff99a7 */ /* 0x0007e20008300415 */
[----:B------:R-:W-:Y:S01]  /*4d40*/  SYNCS.ARRIVE.TRANS64.RED.A1T0 RZ, [UR33], RZ ;  /* 0x000000ffffff79a7 */ /* 0x000fe20008100421 */
[----:B------:R-:W-:Y:S05]  /*4d50*/  BRA.U UP1, `(.L_x_84) ;  /* 0xfffffff501247547 */ /* 0x000fea000b83ffff */
[----:B------:R-:W-:-:S04]  /*4d60*/  SHF.L.U32 R2, R15, 0x1f, RZ ;  /* 0x0000001f0f027819 */ /* 0x000fc800000006ff */
[----:B------:R-:W1:Y:S02]  /*4d70*/  SYNCS.PHASECHK.TRANS64.TRYWAIT P0, [UR21+0x60], R2 ;  /* 0x00006002ff0075a7 */ /* 0x000e640008001115 */
[----:B-1----:R-:W-:Y:S05]  /*4d80*/  @!P0 BRA `(.L_x_85) ;  /* 0x00000034005c8947 */ /* 0x002fea0003800000 */
.L_x_149:
[----:B-1----:R-:W-:-:S07]  /*4d90*/  MOV R0, UR21 ;  /* 0x0000001500007c02 */ /* 0x002fce0008000f00 */
.L_x_86:
[----:B-1----:R-:W-:-:S04]  /*4da0*/  SHF.L.U32 R2, R15, 0x1f, RZ ;  /* 0x0000001f0f027819 */ /* 0x002fc800000006ff */
[----:B------:R1:W4:Y:S03]  /*4db0*/  SYNCS.PHASECHK.TRANS64.TRYWAIT P0, [R0+URZ+0x68], R2 ;  /* 0x00006802000075a7 */ /* 0x00032600080011ff */
[----:B----4-:R-:W-:Y:S05]  /*4dc0*/  @!P0 NANOSLEEP.SYNCS 0x989680 ;  /* 0x009896800000895d */ /* 0x010fea0003900000 */
[----:B------:R-:W4:Y:S02]  /*4dd0*/  @!P0 SYNCS.PHASECHK.TRANS64 P0, [R0+URZ+0x68], R2 ;  /* 0x00006802000085a7 */ /* 0x000f2400080010ff */
[----:B--234-:R-:W-:Y:S05]  /*4de0*/  @P0 EXIT ;  /* 0x000000000000094d */ /* 0x01cfea0003800000 */
[----:B------:R-:W-:Y:S05]  /*4df0*/  BRA `(.L_x_86) ;  /* 0xfffffffc00e87947 */ /* 0x000fea000383ffff */
.L_x_75:
[----:B------:R-:W-:-:S06]  /*4e00*/  UISETP.GE.AND UP0, UPT, UR17, 0x4, UPT ;  /* 0x000000041100788c */ /* 0x000fcc000bf06270 */
[----:B------:R-:W-:-:S13]  /*4e10*/  PLOP3.LUT P0, PT, PT, PT, UP0, 0x80, 0x8 ;  /* 0x000000000008781c */ /* 0x000fda0003f0f008 */
[----:B-1----:R-:W-:Y:S05]  /*4e20*/  @!P0 EXIT ;  /* 0x000000000000894d */ /* 0x002fea0003800000 */
[----:B------:R-:W-:Y:S01]  /*4e30*/  BAR.SYNC.DEFER_BLOCKING 0x6, 0xa0 ;  /* 0x0182800000007b1d */ /* 0x000fe20000010000 */
[C---:B------:R-:W-:Y:S01]  /*4e40*/  IMAD.SHL.U32 R7, R84.reuse, 0x40, RZ ;  /* 0x0000004054077824 */ /* 0x040fe200078e00ff */
[C---:B------:R-:W-:Y:S01]  /*4e50*/  LOP3.LUT R86, R84.reuse, 0x60, RZ, 0xc0, !PT ;  /* 0x0000006054567812 */ /* 0x040fe200078ec0ff */
[C---:B------:R-:W-:Y:S01]  /*4e60*/  IMAD.SHL.U32 R4, R84.reuse, 0x20, RZ ;  /* 0x0000002054047824 */ /* 0x040fe200078e00ff */
[----:B------:R-:W-:Y:S01]  /*4e70*/  CS2R R82, SRZ ;  /* 0x0000000000527805 */ /* 0x000fe2000001ff00 */
[C---:B------:R-:W-:Y:S01]  /*4e80*/  IMAD.SHL.U32 R5, R84.reuse, 0x8, RZ ;  /* 0x0000000854057824 */ /* 0x040fe200078e00ff */
[----:B------:R-:W-:Y:S02]  /*4e90*/  UMOV UR44, 0x400 ;  /* 0x00000400002c7882 */ /* 0x000fe40000000000 */
[----:B------:R-:W1:Y:S01]  /*4ea0*/  LDC.64 R72, c[0x0][0x8b0] ;  /* 0x00022c00ff487b82 */ /* 0x000e620000000a00 */
[----:B------:R-:W-:Y:S01]  /*4eb0*/  ULEA UR44, UR45, UR44, 0x18 ;  /* 0x0000002c2d2c7291 */ /* 0x000fe2000f8ec0ff */
[----:B------:R-:W-:Y:S01]  /*4ec0*/  LOP3.LUT R6, R7, 0x180, RZ, 0xc0, !PT ;  /* 0x0000018007067812 */ /* 0x000fe200078ec0ff */
[----:B------:R-:W-:Y:S01]  /*4ed0*/  IMAD.U32 R37, R84, 0x10000, RZ ;  /* 0x0001000054257824 */ /* 0x000fe200078e00ff */
[----:B------:R-:W-:Y:S01]  /*4ee0*/  LOP3.LUT R4, R4, 0xc00, RZ, 0xc0, !PT ;  /* 0x00000c0004047812 */ /* 0x000fe200078ec0ff */
[----:B------:R-:W-:Y:S01]  /*4ef0*/  UIADD3 UR4, UPT, UPT, UR44, 0x2200, URZ ;  /* 0x000022002c047890 */ /* 0x000fe2000fffe0ff */
[----:B------:R-:W-:Y:S01]  /*4f00*/  LOP3.LUT R5, R6, 0x30, R5, 0xf8, !PT ;  /* 0x0000003006057812 */ /* 0x000fe200078ef805 */
[----:B------:R-:W-:Y:S01]  /*4f10*/  IMAD.SHL.U32 R6, R84, 0x2, RZ ;  /* 0x0000000254067824 */ /* 0x000fe200078e00ff */
[----:B------:R-:W2:Y:S01]  /*4f20*/  LDC.64 R70, c[0x0][0x8a8] ;  /* 0x00022a00ff467b82 */ /* 0x000ea20000000a00 */
[----:B------:R-:W-:Y:S01]  /*4f30*/  LOP3.LUT R4, R4, 0x40, R7, 0xf8, !PT ;  /* 0x0000004004047812 */ /* 0x000fe200078ef807 */
[----:B------:R-:W-:Y:S01]  /*4f40*/  IMAD.MOV.U32 R36, RZ, RZ, RZ ;  /* 0x000000ffff247224 */ /* 0x000fe200078e00ff */
[----:B------:R-:W-:Y:S01]  /*4f50*/  LOP3.LUT R37, R37, 0x600000, RZ, 0xc0, !PT ;  /* 0x0060000025257812 */ /* 0x000fe200078ec0ff */
[----:B------:R-:W-:Y:S01]  /*4f60*/  IMAD.MOV.U32 R78, RZ, RZ, RZ ;  /* 0x000000ffff4e7224 */ /* 0x000fe200078e00ff */
[----:B------:R-:W-:-:S02]  /*4f70*/  LOP3.LUT R84, R84, 0x2, RZ, 0xc0, !PT ;  /* 0x0000000254547812 */ /* 0x000fc400078ec0ff */
[----:B------:R-:W-:Y:S02]  /*4f80*/  CS2R R80, SRZ ;  /* 0x0000000000507805 */ /* 0x000fe4000001ff00 */
[----:B------:R-:W-:Y:S01]  /*4f90*/  LOP3.LUT R5, R5, 0x20, R6, 0x78, !PT ;  /* 0x0000002005057812 */ /* 0x000fe200078e7806 */
[----:B------:R-:W-:Y:S01]  /*4fa0*/  IMAD.U32 R85, RZ, RZ, UR4 ;  /* 0x00000004ff557e24 */ /* 0x000fe2000f8e00ff */
[----:B------:R-:W3:Y:S01]  /*4fb0*/  LDS R0, [UR44+0x130] ;  /* 0x0001302cff007984 */ /* 0x000ee20008000800 */
[----:B------:R-:W-:Y:S01]  /*4fc0*/  LOP3.LUT R4, R4, 0x200, R7, 0xf8, !PT ;  /* 0x0000020004047812 */ /* 0x000fe200078ef807 */
[----:B------:R-:W-:Y:S01]  /*4fd0*/  IMAD.MOV R79, RZ, RZ, -R84 ;  /* 0x000000ffff4f7224 */ /* 0x000fe200078e0a54 */
[----:B------:R-:W4:Y:S02]  /*4fe0*/  LDCU UR58, c[0x0][0x370] ;  /* 0x00006e00ff3a77ac */ /* 0x000f240008000800 */
[----:B------:R-:W-:Y:S01]  /*4ff0*/  LOP3.LUT R69, R4, R5, RZ, 0xfc, !PT ;  /* 0x0000000504457212 */ /* 0x000fe200078efcff */
[----:B------:R-:W1:Y:S01]  /*5000*/  LDCU UR43, c[0x0][0xb0c] ;  /* 0x00016180ff2b77ac */ /* 0x000e620008000800 */
[----:B------:R-:W1:Y:S01]  /*5010*/  LDCU UR39, c[0x0][0xb30] ;  /* 0x00016600ff2777ac */ /* 0x000e620008000800 */
[----:B------:R-:W1:Y:S01]  /*5020*/  LDCU.64 UR56, c[0x0][0x888] ;  /* 0x00011100ff3877ac */ /* 0x000e620008000a00 */
[----:B------:R-:W1:Y:S01]  /*5030*/  LDCU.64 UR40, c[0x0][0xb28] ;  /* 0x00016500ff2877ac */ /* 0x000e620008000a00 */
[----:B------:R-:W1:Y:S01]  /*5040*/  LDCU.64 UR60, c[0x0][0x890] ;  /* 0x00011200ff3c77ac */ /* 0x000e620008000a00 */
[----:B------:R-:W1:Y:S01]  /*5050*/  LDCU.128 UR52, c[0x0][0xb10] ;  /* 0x00016200ff3477ac */ /* 0x000e620008000c00 */
[----:B------:R-:W1:Y:S01]  /*5060*/  LDCU UR47, c[0x0][0x374] ;  /* 0x00006e80ff2f77ac */ /* 0x000e620008000800 */
[----:B------:R-:W-:Y:S01]  /*5070*/  UIADD3 UR62, UPT, UPT, UR44, 0x200, URZ ;  /* 0x000002002c3e7890 */ /* 0x000fe2000fffe0ff */
[----:B-1234-:R-:W-:-:S11]  /*5080*/  IMAD.IADD R37, R0, 0x1, R37 ;  /* 0x0000000100257824 */ /* 0x01efd600078e0225 */
.L_x_112:
[----:B------:R-:W-:Y:S02]  /*5090*/  LEA R3, R78, UR44, 0x3 ;  /* 0x0000002c4e037c11 */ /* 0x000fe4000f8e18ff */
[----:B------:R-:W-:Y:S02]  /*50a0*/  SHF.L.U32 R0, R82, 0x1f, RZ ;  /* 0x0000001f52007819 */ /* 0x000fe400000006ff */
[----:B-1----:R-:W-:Y:S02]  /*50b0*/  LEA R4, R78, UR44, 0x4 ;  /* 0x0000002c4e047c11 */ /* 0x002fe4000f8e20ff */
[----:B------:R-:W1:Y:S02]  /*50c0*/  SYNCS.PHASECHK.TRANS64.TRYWAIT P0, [R3+URZ+0x80], R0 ;  /* 0x00008000030075a7 */ /* 0x000e6400080011ff */
[----:B-1----:R-:W-:Y:S05]  /*50d0*/  @!P0 BRA `(.L_x_87) ;  /* 0x0000003000a08947 */ /* 0x002fea0003800000 */
.L_x_150:
        /* <DEDUP_REMOVED lines=8> */
[----:B--2---:R-:W-:Y:S11]  /*5160*/  LOP3.LUT P0, RZ, R6, 0x1, RZ, 0xc0, !PT ;  /* 0x0000000106ff7812 */ /* 0x004ff6000780c0ff */
[----:B------:R-:W-:Y:S02]  /*5170*/  @!UPT UIADD3 URZ, UPT, UPT, URZ, URZ, URZ ;  /* 0x000000fffffff290 */ /* 0x000fe4000fffe0ff */
[----:B---3--:R-:W-:Y:S01]  /*5180*/  VOTEU.ANY UP1, P0 ;  /* 0x0000000000ff7886 */ /* 0x008fe20000020100 */
[----:B------:R-:W-:Y:S01]  /*5190*/  PLOP3.LUT P0, PT, PT, PT, UP1, 0x80, 0x8 ;  /* 0x000000000008781c */ /* 0x000fe20003f0f018 */
[----:B------:R-:W-:Y:S11]  /*51a0*/  UP2UR UR46, UPR, URZ, 0x2 ;  /* 0x00000002ff2e7883 */ /* 0x000ff60008000000 */
[----:B------:R-:W-:Y:S01]  /*51b0*/  @!UPT UIADD3 URZ, UPT, UPT, URZ, URZ, URZ ;  /* 0x000000fffffff290 */ /* 0x000fe2000fffe0ff */
[----:B-1----:R-:W-:Y:S02]  /*51c0*/  @P0 SHF.R.U32.HI R0, RZ, 0x10, R5 ;  /* 0x00000010ff000819 */ /* 0x002fe40000011605 */
        /* <DEDUP_REMOVED lines=12> */
[----:B------:R-:W2:Y:S01]  /*5290*/  LDCU UR12, c[0x0][0xb20] ;  /* 0x00016400ff0c77ac */ /* 0x000ea20008000800 */
[----:B------:R-:W-:Y:S02]  /*52a0*/  UIMAD.WIDE.U32 UR4, UR47, UR55, URZ ;  /* 0x000000372f0472a5 */ /* 0x000fe4000f8e00ff */
[----:B------:R-:W-:Y:S02]  /*52b0*/  UIMAD.WIDE.U32 UR6, UR58, UR52, URZ ;  /* 0x000000343a0672a5 */ /* 0x000fe4000f8e00ff */
[----:B------:R-:W-:Y:S02]  /*52c0*/  UISETP.NE.AND UP0, UPT, UR54, 0x1, UPT ;  /* 0x000000013600788c */ /* 0x000fe4000bf05270 */
[----:B------:R-:W-:Y:S02]  /*52d0*/  UIMAD.WIDE.U32 UR8, UR37, UR55, URZ ;  /* 0x00000037250872a5 */ /* 0x000fe4000f8e00ff */
[----:B------:R-:W-:Y:S02]  /*52e0*/  UIMAD.WIDE.U32 UR10, UR38, UR52, URZ ;  /* 0x00000034260a72a5 */ /* 0x000fe4000f8e00ff */
[----:B------:R-:W-:Y:S02]  /*52f0*/  UISETP.NE.AND UP1, UPT, UR43, 0x1, UPT ;  /* 0x000000012b00788c */ /* 0x000fe4000bf25270 */
[----:B------:R-:W-:Y:S01]  /*5300*/  UISETP.NE.AND UP2, UPT, UR42, 0x1, UPT ;  /* 0x000000012a00788c */ /* 0x000fe2000bf45270 */
[----:B------:R-:W-:Y:S02]  /*5310*/  UMOV UR4, UR5 ;  /* 0x0000000500047c82 */ /* 0x000fe40008000000 */
[----:B--2---:R-:W-:Y:S03]  /*5320*/  USHF.R.U32.HI UR5, URZ, UR12, UR4 ;  /* 0x0000000cff057299 */ /* 0x004fe60008011604 */
[----:B------:R-:W-:Y:S02]  /*5330*/  UMOV UR4, UR7 ;  /* 0x0000000700047c82 */ /* 0x000fe40008000000 */
[----:B------:R-:W-:Y:S02]  /*5340*/  USHF.R.U32.HI UR7, URZ, UR53, UR4 ;  /* 0x00000035ff077299 */ /* 0x000fe40008011604 */
[----:B------:R-:W-:Y:S02]  /*5350*/  USEL UR4, UR47, UR5, !UP0 ;  /* 0x000000052f047287 */ /* 0x000fe4000c000000 */
[----:B------:R-:W-:Y:S01]  /*5360*/  USEL UR7, UR58, UR7, !UP1 ;  /* 0x000000073a077287 */ /* 0x000fe2000c800000 */
[----:B------:R-:W-:Y:S01]  /*5370*/  UMOV UR5, UR9 ;  /* 0x0000000900057c82 */ /* 0x000fe20008000000 */
[----:B------:R-:W-:Y:S02]  /*5380*/  UIMAD.WIDE.U32 UR8, UR4, UR40, URZ ;  /* 0x00000028040872a5 */ /* 0x000fe4000f8e00ff */
[----:B------:R-:W-:Y:S03]  /*5390*/  USHF.R.U32.HI UR6, URZ, UR12, UR5 ;  /* 0x0000000cff067299 */ /* 0x000fe60008011605 */
[----:B------:R-:W-:Y:S01]  /*53a0*/  UMOV UR5, UR11 ;  /* 0x0000000b00057c82 */ /* 0x000fe20008000000 */
[----:B------:R-:W-:Y:S02]  /*53b0*/  UIMAD.WIDE.U32 UR10, UR7, UR40, URZ ;  /* 0x00000028070a72a5 */ /* 0x000fe4000f8e00ff */
[----:B------:R-:W-:Y:S02]  /*53c0*/  USHF.R.U32.HI UR12, URZ, UR53, UR5 ;  /* 0x00000035ff0c7299 */ /* 0x000fe40008011605 */
[----:B------:R-:W-:Y:S01]  /*53d0*/  USEL UR6, UR37, UR6, !UP0 ;  /* 0x0000000625067287 */ /* 0x000fe2000c000000 */
[----:B------:R-:W-:Y:S02]  /*53e0*/  UMOV UR5, UR9 ;  /* 0x0000000900057c82 */ /* 0x000fe40008000000 */
[----:B------:R-:W-:Y:S01]  /*53f0*/  UMOV UR10, UR11 ;  /* 0x0000000b000a7c82 */ /* 0x000fe20008000000 */
[----:B------:R-:W-:Y:S02]  /*5400*/  @UP2 USHF.R.U32.HI UR4, URZ, UR41, UR5 ;  /* 0x00000029ff042299 */ /* 0x000fe40008011605 */
[----:B------:R-:W-:Y:S02]  /*5410*/  @UP2 USHF.R.U32.HI UR7, URZ, UR41, UR10 ;  /* 0x00000029ff072299 */ /* 0x000fe4000801160a */
[----:B------:R-:W-:Y:S02]  /*5420*/  UIMAD UR4, UR42, UR4, URZ ;  /* 0x000000042a0472a4 */ /* 0x000fe4000f8e02ff */
[----:B------:R-:W-:Y:S02]  /*5430*/  UIMAD.WIDE.U32 UR10, UR6, UR40, URZ ;  /* 0x00000028060a72a5 */ /* 0x000fe4000f8e00ff */
[----:B------:R-:W-:Y:S02]  /*5440*/  USEL UR5, UR38, UR12, !UP1 ;  /* 0x0000000c26057287 */ /* 0x000fe4000c800000 */
[----:B------:R-:W-:Y:S02]  /*5450*/  UIMAD UR8, UR42, UR7, URZ ;  /* 0x000000072a0872a4 */ /* 0x000fe4000f8e02ff */
[----:B------:R-:W-:Y:S03]  /*5460*/  UISETP.GE.AND UP0, UPT, UR6, UR4, UPT ;  /* 0x000000040600728c */ /* 0x000fe6000bf06270 */
[----:B------:R-:W-:Y:S01]  /*5470*/  UMOV UR4, UR11 ;  /* 0x0000000b00047c82 */ /* 0x000fe20008000000 */
[----:B------:R-:W-:Y:S02]  /*5480*/  UISETP.GE.OR UP0, UPT, UR5, UR8, UP0 ;  /* 0x000000080500728c */ /* 0x000fe40008706670 */
[----:B------:R-:W-:Y:S02]  /*5490*/  USHF.R.U32.HI UR4, URZ, UR41, UR4 ;  /* 0x00000029ff047299 */ /* 0x000fe40008011604 */
[----:B------:R-:W-:Y:S02]  /*54a0*/  UIMAD.WIDE.U32 UR8, UR5, UR40, URZ ;  /* 0x00000028050872a5 */ /* 0x000fe4000f8e00ff */
[----:B------:R-:W-:Y:S02]  /*54b0*/  USEL UR11, UR6, UR4, !UP2 ;  /* 0x00000004060b7287 */ /* 0x000fe4000d000000 */
[----:B------:R-:W-:Y:S02]  /*54c0*/  UIADD3 UR8, UPT, UPT, -UR5, URZ, URZ ;  /* 0x000000ff05087290 */ /* 0x000fe4000fffe1ff */
[----:B------:R-:W-:Y:S01]  /*54d0*/  UIADD3 UR10, UPT, UPT, -UR11, URZ, URZ ;  /* 0x000000ff0b0a7290 */ /* 0x000fe2000fffe1ff */
[----:B------:R-:W-:Y:S01]  /*54e0*/  @!UP0 UMOV UR4, UR9 ;  /* 0x0000000900048c82 */ /* 0x000fe20008000000 */
[----:B------:R-:W-:Y:S02]  /*54f0*/  UIADD3 UR9, UPT, UPT, -UR6, URZ, URZ ;  /* 0x000000ff06097290 */ /* 0x000fe4000fffe1ff */
[----:B------:R-:W-:Y:S02]  /*5500*/  @!UP0 USHF.R.U32.HI UR4, URZ, UR41, UR4 ;  /* 0x00000029ff048299 */ /* 0x000fe40008011604 */
[----:B------:R-:W-:Y:S02]  /*5510*/  UIMAD UR10, UR42, UR10, UR6 ;  /* 0x0000000a2a0a72a4 */ /* 0x000fe4000f8e0206 */
[----:B------:R-:W-:Y:S04]  /*5520*/  @!UP0 USEL UR4, UR5, UR4, !UP2 ;  /* 0x0000000405048287 */ /* 0x000fe8000d000000 */
[----:B------:R-:W-:Y:S02]  /*5530*/  @!UP0 UIMAD UR10, UR7, UR10, UR4 ;  /* 0x0000000a070a82a4 */ /* 0x000fe4000f8e0204 */
[----:B------:R-:W-:Y:S02]  /*5540*/  @!UP0 UIADD3 UR11, UPT, UPT, UR11, -UR4, URZ ;  /* 0x800000040b0b8290 */ /* 0x000fe4000fffe0ff */
[----:B------:R-:W-:Y:S02]  /*5550*/  UIMAD UR7, UR43, UR8, UR38 ;  /* 0x000000082b0772a4 */ /* 0x000fe4000f8e0226 */
[----:B------:R-:W-:Y:S02]  /*5560*/  @!UP0 UIMAD UR6, UR11, UR42, UR5 ;  /* 0x0000002a0b0682a4 */ /* 0x000fe4000f8e0205 */
[----:B------:R-:W-:Y:S01]  /*5570*/  UIMAD UR4, UR54, UR9, UR37 ;  /* 0x00000009360472a4 */ /* 0x000fe2000f8e0225 */
[----:B------:R-:W-:Y:S02]  /*5580*/  @!UP0 UMOV UR5, UR10 ;  /* 0x0000000a00058c82 */ /* 0x000fe40008000000 */
[----:B------:R-:W-:Y:S02]  /*5590*/  UIMAD UR38, UR5, UR43, UR7 ;  /* 0x0000002b052672a4 */ /* 0x000fe4000f8e0207 */
[----:B------:R-:W-:Y:S11]  /*55a0*/  UIMAD UR37, UR6, UR54, UR4 ;  /* 0x00000036062572a4 */ /* 0x000ff6000f8e0204 */
[----:B------:R-:W-:Y:S01]  /*55b0*/  @!UPT UIADD3 URZ, UPT, UPT, URZ, URZ, URZ ;  /* 0x000000fffffff290 */ /* 0x000fe2000fffe0ff */
.L_x_88:
[----:B------:R-:W-:Y:S01]  /*55c0*/  UISETP.NE.AND UP0, UPT, UR39, 0x1, UPT ;  /* 0x000000012700788c */ /* 0x000fe2000bf05270 */
[----:B------:R-:W-:Y:S01]  /*55d0*/  IADD3 R78, PT, PT, R78, 0x1, RZ ;  /* 0x000000014e4e7810 */ /* 0x000fe20007ffe0ff */
[----:B------:R-:W-:Y:S02]  /*55e0*/  USHF.L.U32 UR50, UR16, 0x6, URZ ;  /* 0x0000000610327899 */ /* 0x000fe400080006ff */
[----:B------:R-:W-:Y:S07]  /*55f0*/  USHF.L.U32 UR49, UR20, 0x7, URZ ;  /* 0x0000000714317899 */ /* 0x000fee00080006ff */
[----:B------:R-:W2:Y:S01]  /*5600*/  @!UP0 LDCU.128 UR12, c[0x0][0xb10] ;  /* 0x00016200ff0c87ac */ /* 0x000ea20008000c00 */
[----:B------:R-:W3:Y:S01]  /*5610*/  @!UP0 LDCU UR5, c[0x0][0xb0c] ;  /* 0x00016180ff0587ac */ /* 0x000ee20008000800 */
[----:B------:R-:W4:Y:S01]  /*5620*/  @!UP0 LDCU UR10, c[0x0][0xb20] ;  /* 0x00016400ff0a87ac */ /* 0x000f220008000800 */
[----:B--2---:R-:W-:Y:S02]  /*5630*/  UIMAD.WIDE.U32 UR8, UR38, UR12, URZ ;  /* 0x0000000c260872a5 */ /* 0x004fe4000f8e00ff */
[----:B------:R-:W-:Y:S02]  /*5640*/  UIMAD.WIDE.U32 UR6, UR37, UR15, URZ ;  /* 0x0000000f250672a5 */ /* 0x000fe4000f8e00ff */
[----:B------:R-:W-:Y:S03]  /*5650*/  @!UP0 UISETP.NE.AND UP1, UPT, UR14, 0x1, UPT ;  /* 0x000000010e00888c */ /* 0x000fe6000bf25270 */
[----:B------:R-:W-:Y:S01]  /*5660*/  @!UP0 UMOV UR4, UR9 ;  /* 0x0000000900048c82 */ /* 0x000fe20008000000 */
[----:B---3--:R-:W-:Y:S02]  /*5670*/  @!UP0 UISETP.NE.AND UP2, UPT, UR5, 0x1, UPT ;  /* 0x000000010500888c */ /* 0x008fe4000bf45270 */
[----:B------:R-:W-:Y:S01]  /*5680*/  @!UP0 USHF.R.U32.HI UR4, URZ, UR13, UR4 ;  /* 0x0000000dff048299 */ /* 0x000fe20008011604 */
[----:B------:R-:W-:Y:S02]  /*5690*/  @!UP0 UMOV UR6, UR7 ;  /* 0x0000000700068c82 */ /* 0x000fe40008000000 */
[----:B----4-:R-:W-:Y:S02]  /*56a0*/  @!UP0 USHF.R.U32.HI UR6, URZ, UR10, UR6 ;  /* 0x0000000aff068299 */ /* 0x010fe40008011606 */
[----:B------:R-:W-:Y:S02]  /*56b0*/  @!UP0 USEL UR7, UR38, UR4, !UP2 ;  /* 0x0000000426078287 */ /* 0x000fe4000d000000 */
[----:B------:R-:W-:Y:S04]  /*56c0*/  @!UP0 USEL UR6, UR37, UR6, !UP1 ;  /* 0x0000000625068287 */ /* 0x000fe8000c800000 */
[----:B------:R-:W-:Y:S02]  /*56d0*/  @!UP0 UIADD3 UR4, UPT, UPT, -UR7, UR6, URZ ;  /* 0x0000000607048290 */ /* 0x000fe4000fffe1ff */
[----:B------:R-:W-:Y:S02]  /*56e0*/  @!UP0 UIADD3 UR6, UPT, UPT, UR7, -UR6, URZ ;  /* 0x8000000607068290 */ /* 0x000fe4000fffe0ff */
[----:B------:R-:W-:Y:S02]  /*56f0*/  @!UP0 UIMAD UR38, UR4, UR5, UR38 ;  /* 0x00000005042682a4 */ /* 0x000fe4000f8e0226 */
[----:B------:R-:W-:Y:S02]  /*5700*/  @!UP0 UIMAD UR37, UR6, UR14, UR37 ;  /* 0x0000000e062582a4 */ /* 0x000fe4000f8e0225 */
[----:B------:R-:W-:Y:S09]  /*5710*/  ULOP3.LUT UP0, URZ, UR62, 0x1b0, URZ, 0xc0, !UPT ;  /* 0x000001b03eff7892 */ /* 0x000ff2000f80c0ff */
[----:B------:R-:W-:Y:S05]  /*5720*/  BRA.U !UP0, `(.L_x_89) ;  /* 0x0000000108407547 */ /* 0x000fea000b800000 */
[----:B------:R-:W2:Y:S01]  /*5730*/  LDCU.64 UR8, c[0x4][0x80] ;  /* 0x01001000ff0877ac */ /* 0x000ea20008000a00 */
[----:B------:R-:W-:Y:S01]  /*5740*/  MOV R3, 0x0 ;  /* 0x0000000000037802 */ /* 0x000fe20000000f00 */
[----:B------:R-:W-:Y:S02]  /*5750*/  HFMA2 R12, -RZ, RZ, 0, 5.9604644775390625e-08 ;  /* 0x00000001ff0c7431 */ /* 0x000fe400000001ff */
[----:B------:R-:W-:Y:S02]  /*5760*/  IMAD.MOV.U32 R8, RZ, RZ, 0x70 ;  /* 0x00000070ff087424 */ /* 0x000fe400078e00ff */
[----:B------:R-:W-:Y:S01]  /*5770*/  IMAD.MOV.U32 R13, RZ, RZ, RZ ;  /* 0x000000ffff0d7224 */ /* 0x000fe200078e00ff */
[----:B------:R-:W3:Y:S01]  /*5780*/  LDCU.64 UR6, c[0x4][0x88] ;  /* 0x01001100ff0677ac */ /* 0x000ee20008000a00 */
[----:B------:R-:W4:Y:S01]  /*5790*/  LDC.64 R2, c[0x4][R3] ;  /* 0x0100000003027b82 */ /* 0x000f220000000a00 */
[----:B------:R-:W1:Y:S01]  /*57a0*/  LDCU.64 UR4, c[0x4][0x8] ;  /* 0x01000100ff0477ac */ /* 0x000e620008000a00 */
[----:B--2---:R-:W-:Y:S01]  /*57b0*/  MOV R5, UR9 ;  /* 0x0000000900057c02 */ /* 0x004fe20008000f00 */
[----:B------:R-:W-:Y:S01]  /*57c0*/  IMAD.U32 R4, RZ, RZ, UR8 ;  /* 0x00000008ff047e24 */ /* 0x000fe2000f8e00ff */
[----:B---3--:R-:W-:Y:S01]  /*57d0*/  MOV R7, UR7 ;  /* 0x0000000700077c02 */ /* 0x008fe20008000f00 */
[----:B------:R-:W-:Y:S01]  /*57e0*/  IMAD.U32 R6, RZ, RZ, UR6 ;  /* 0x00000006ff067e24 */ /* 0x000fe2000f8e00ff */
[----:B-1----:R-:W-:Y:S01]  /*57f0*/  MOV R11, UR5 ;  /* 0x00000005000b7c02 */ /* 0x002fe20008000f00 */
[----:B------:R-:W-:Y:S02]  /*5800*/  IMAD.U32 R10, RZ, RZ, UR4 ;  /* 0x00000004ff0a7e24 */ /* 0x000fe4000f8e00ff */
[----:B------:R-:W-:Y:S07]  /*5810*/  LEPC R20, `(.L_x_89) ;  /* 0x000000001014794e */ /* 0x000fee0000000000 */
[----:B----45:R-:W-:Y:S05]  /*5820*/  CALL.ABS.NOINC R2 ;  /* 0x0000000002007343 */ /* 0x030fea0003c00000 */
.L_x_89:
[----:B------:R-:W-:Y:S01]  /*5830*/  LOP3.LUT P0, RZ, R85, 0x1b0, RZ, 0xc0, !PT ;  /* 0x000001b055ff7812 */ /* 0x000fe2000780c0ff */
[----:B------:R-:W-:Y:S11]  /*5840*/  BSSY.RECONVERGENT B6, `(.L_x_90) ;  /* 0x0000013000067945 */ /* 0x000ff60003800200 */
[----:B------:R-:W-:Y:S01]  /*5850*/  @!UPT UIADD3 URZ, UPT, UPT, URZ, URZ, URZ ;  /* 0x000000fffffff290 */ /* 0x000fe2000fffe0ff */
[----:B------:R-:W-:Y:S05]  /*5860*/  @!P0 BRA `(.L_x_91) ;  /* 0x0000000000408947 */ /* 0x000fea0003800000 */
        /* <DEDUP_REMOVED lines=16> */
.L_x_91:
[----:B------:R-:W-:Y:S05]  /*5970*/  BSYNC.RECONVERGENT B6 ;  /* 0x0000000000067941 */ /* 0x000fea0003800200 */
.L_x_90:
[----:B------:R-:W-:Y:S01]  /*5980*/  R2UR UR4, R77 ;  /* 0x000000004d0472ca */ /* 0x000fe200000e0000 */
[----:B------:R-:W-:Y:S01]  /*5990*/  UISETP.NE.U32.AND UP0, UPT, UR60, URZ, UPT ;  /* 0x000000ff3c00728c */ /* 0x000fe2000bf05070 */
[----:B------:R-:W-:Y:S02]  /*59a0*/  ISETP.NE.U32.AND P4, PT, R72, RZ, PT ;  /* 0x000000ff4800720c */ /* 0x000fe40003f85070 */
[----:B------:R-:W-:Y:S01]  /*59b0*/  ISETP.NE.U32.AND P2, PT, RZ, UR56, PT ;  /* 0x00000038ff007c0c */ /* 0x000fe2000bf45070 */
[----:B------:R-:W-:Y:S01]  /*59c0*/  UISETP.NE.AND.EX UP1, UPT, UR61, URZ, UPT, UP0 ;  /* 0x000000ff3d00728c */ /* 0x000fe2000bf25300 */
[----:B------:R-:W-:Y:S01]  /*59d0*/  ISETP.NE.AND.EX P4, PT, R73, RZ, PT, P4 ;  /* 0x000000ff4900720c */ /* 0x000fe20003f85340 */
[----:B------:R-:W-:Y:S01]  /*59e0*/  UPLOP3.LUT UP0, UPT, UPT, UPT, UPT, 0x40, 0x4 ;  /* 0x000000000004789c */ /* 0x000fe20003f0e870 */
[----:B------:R-:W-:Y:S05]  /*59f0*/  ISETP.NE.AND.EX P2, PT, RZ, UR57, PT, P2 ;  /* 0x00000039ff007c0c */ /* 0x000fea000bf45320 */
[----:B------:R-:W-:Y:S06]  /*5a00*/  UISETP.NE.AND UP2, UPT, UR4, URZ, UPT ;  /* 0x000000ff0400728c */ /* 0x000fec000bf45270 */
[----:B------:R-:W-:Y:S05]  /*5a10*/  PLOP3.LUT P1, PT, PT, PT, UP2, 0x80, 0x8 ;  /* 0x000000000008781c */ /* 0x000fea0003f2f028 */
[----:B------:R-:W-:Y:S06]  /*5a20*/  @UP2 UPLOP3.LUT UP0, UPT, UPT, UPT, UP1, 0x80, 0x8 ;  /* 0x000000000008289c */ /* 0x000fec0003f0f010 */
[----:B------:R-:W-:Y:S01]  /*5a30*/  PLOP3.LUT P0, PT, PT, PT, UP0, 0x80, 0x8 ;  /* 0x000000000008781c */ /* 0x000fe20003f0f008 */
[----:B------:R-:W-:Y:S01]  /*5a40*/  @!UPT UIADD3 URZ, UPT, UPT, URZ, URZ, URZ ;  /* 0x000000fffffff290 */ /* 0x000fe2000fffe0ff */
[----:B------:R-:W-:Y:S11]  /*5a50*/  BRA.U !UP1, `(.L_x_92) ;  /* 0x00000001093c7547 */ /* 0x000ff6000b800000 */
[----:B------:R-:W-:Y:S01]  /*5a60*/  UISETP.NE.U32.AND UP0, UPT, UR56, URZ, UPT ;  /* 0x000000ff3800728c */ /* 0x000fe2000bf05070 */
[----:B-1----:R-:W-:Y:S01]  /*5a70*/  HFMA2 R0, -RZ, RZ, 0, 5.9604644775390625e-08 ;  /* 0x00000001ff007431 */ /* 0x002fe200000001ff */
[----:B------:R-:W1:Y:S01]  /*5a80*/  LDCU.64 UR8, c[0x0][0x358] ;  /* 0x00006b00ff0877ac */ /* 0x000e620008000a00 */
[----:B------:R-:W-:Y:S01]  /*5a90*/  IMAD.MOV.U32 R74, RZ, RZ, 0x1 ;  /* 0x00000001ff4a7424 */ /* 0x000fe200078e00ff */
[----:B------:R-:W-:Y:S06]  /*5aa0*/  UISETP.NE.AND.EX UP0, UPT, UR57, URZ, UPT, UP0 ;  /* 0x000000ff3900728c */ /* 0x000fec000bf05300 */
[----:B------:R-:W-:Y:S05]  /*5ab0*/  PLOP3.LUT P3, PT, PT, PT, UP0, 0x80, 0x8 ;  /* 0x000000000008781c */ /* 0x000fea0003f6f008 */
[----:B------:R-:W2:Y:S01]  /*5ac0*/  @UP0 LDCU.64 UR4, c[0x0][0x888] ;  /* 0x00011100ff0407ac */ /* 0x000ea20008000a00 */
[----:B------:R-:W-:Y:S07]  /*5ad0*/  @UP0 UIMAD UR6, UR36, UR60, URZ ;  /* 0x0000003c240602a4 */ /* 0x000fee000f8e02ff */
[----:B------:R-:W-:Y:S01]  /*5ae0*/  @!P3 PRMT R74, R0, 0x7610, R74 ;  /* 0x00007610004ab816 */ /* 0x000fe2000000004a */
[----:B--2---:R-:W-:Y:S06]  /*5af0*/  @UP0 UIMAD.WIDE UR4, UR6, 0x4, UR4 ;  /* 0x00000004060408a5 */ /* 0x004fec000f8e0204 */
[----:B-----5:R-:W-:Y:S01]  /*5b00*/  IMAD.U32 R40, RZ, RZ, UR4 ;  /* 0x00000004ff287e24 */ /* 0x020fe2000f8e00ff */
[----:B------:R-:W-:Y:S04]  /*5b10*/  MOV R41, UR5 ;  /* 0x0000000500297c02 */ /* 0x000fe80008000f00 */
[----:B------:R-:W2:Y:S01]  /*5b20*/  @!UP0 LDCU UR4, c[0x0][0x880] ;  /* 0x00011000ff0487ac */ /* 0x000ea20008000800 */
[----:B-1----:R3:W5:Y:S02]  /*5b30*/  @P3 LDG.E R40, desc[UR8][R40.64] ;  /* 0x0000000828283981 */ /* 0x002764000c1e1900 */
[----:B--23--:R-:W-:Y:S02]  /*5b40*/  @!P3 IMAD.U32 R40, RZ, RZ, UR4 ;  /* 0x00000004ff28be24 */ /* 0x00cfe4000f8e00ff */
.L_x_92:
[----:B------:R-:W-:Y:S05]  /*5b50*/  @!P4 BRA `(.L_x_93) ;  /* 0x000000000024c947 */ /* 0x000fea0003800000 */
[----:B------:R-:W-:Y:S01]  /*5b60*/  ISETP.NE.U32.AND P3, PT, R70, RZ, PT ;  /* 0x000000ff4600720c */ /* 0x000fe20003f65070 */
[----:B------:R-:W2:Y:S03]  /*5b70*/  LDCU.64 UR4, c[0x0][0x358] ;  /* 0x00006b00ff0477ac */ /* 0x000ea60008000a00 */
[----:B------:R-:W-:Y:S11]  /*5b80*/  ISETP.NE.AND.EX P3, PT, R71, RZ, PT, P3 ;  /* 0x000000ff4700720c */ /* 0x000ff60003f65330 */
[----:B------:R-:W-:Y:S02]  /*5b90*/  @!UPT UIADD3 URZ, UPT, UPT, URZ, URZ, URZ ;  /* 0x000000fffffff290 */ /* 0x000fe4000fffe0ff */
[----:B------:R-:W3:Y:S01]  /*5ba0*/  @P3 LDC.64 R2, c[0x0][0x8a8] ;  /* 0x00022a00ff023b82 */ /* 0x000ee20000000a00 */
[----:B-1----:R-:W-:Y:S04]  /*5bb0*/  @P3 IMAD R0, R72, UR36, RZ ;  /* 0x0000002448003c24 */ /* 0x002fe8000f8e02ff */
[----:B---3--:R-:W-:Y:S05]  /*5bc0*/  @P3 IMAD.WIDE R2, R0, 0x4, R2 ;  /* 0x0000000400023825 */ /* 0x008fea00078e0202 */
[----:B--2--5:R2:W5:Y:S02]  /*5bd0*/  @P3 LDG.E R38, desc[UR4][R2.64] ;  /* 0x0000000402263981 */ /* 0x024564000c1e1900 */
[----:B--2---:R-:W3:Y:S02]  /*5be0*/  @!P3 LDC R38, c[0x0][0x8a0] ;  /* 0x00022800ff26bb82 */ /* 0x004ee40000000800 */
.L_x_93:
[----:B-----5:R-:W-:Y:S01]  /*5bf0*/  ISETP.NE.AND P4, PT, R40, RZ, PT ;  /* 0x000000ff2800720c */ /* 0x020fe20003f85270 */
[----:B------:R-:W-:Y:S01]  /*5c00*/  BSSY B1, `(.L_x_94) ;  /* 0x0000042000017945 */ /* 0x000fe20003800000 */
[----:B------:R-:W-:Y:S01]  /*5c10*/  SEL R6, RZ, 0xffffffff, P2 ;  /* 0xffffffffff067807 */ /* 0x000fe20001000000 */
[----:B------:R-:W-:Y:S01]  /*5c20*/  IMAD.MOV.U32 R56, RZ, RZ, 0x1 ;  /* 0x00000001ff387424 */ /* 0x000fe200078e00ff */
[----:B------:R-:W-:Y:S02]  /*5c30*/  LOP3.LUT P3, RZ, R74, 0xff, RZ, 0xc0, !PT ;  /* 0x000000ff4aff7812 */ /* 0x000fe4000786c0ff */
[----:B------:R-:W-:Y:S02]  /*5c40*/  CS2R R46, SRZ ;  /* 0x00000000002e7805 */ /* 0x000fe4000001ff00 */
[----:B-1----:R-:W-:Y:S02]  /*5c50*/  @P1 SEL R0, RZ, 0xffffffff, P4 ;  /* 0xffffffffff001807 */ /* 0x002fe40002000000 */
[----:B------:R-:W-:Y:S02]  /*5c60*/  CS2R R44, SRZ ;  /* 0x00000000002c7805 */ /* 0x000fe4000001ff00 */
[----:B------:R-:W-:Y:S02]  /*5c70*/  LEA R3, R81, UR44, 0x3 ;  /* 0x0000002c51037c11 */ /* 0x000fe4000f8e18ff */
[----:B------:R-:W-:Y:S02]  /*5c80*/  CS2R R50, SRZ ;  /* 0x0000000000327805 */ /* 0x000fe4000001ff00 */
[----:B------:R-:W-:Y:S02]  /*5c90*/  @P0 SEL R0, R6, R0, !P3 ;  /* 0x0000000006000207 */ /* 0x000fe40005800000 */
[----:B------:R-:W-:Y:S02]  /*5ca0*/  CS2R R48, SRZ ;  /* 0x0000000000307805 */ /* 0x000fe4000001ff00 */
[----:B------:R-:W-:Y:S02]  /*5cb0*/  LEA R43, R36, UR44, 0x3 ;  /* 0x0000002c242b7c11 */ /* 0x000fe4000f8e18ff */
[----:B------:R-:W-:Y:S02]  /*5cc0*/  @P1 LOP3.LUT R0, R0, 0x1, RZ, 0xc0, !PT ;  /* 0x0000000100001812 */ /* 0x000fe400078ec0ff */
[----:B------:R-:W-:Y:S02]  /*5cd0*/  SHF.L.U32 R4, R83, 0x1f, RZ ;  /* 0x0000001f53047819 */ /* 0x000fe400000006ff */
[----:B------:R-:W-:Y:S02]  /*5ce0*/  ISETP.NE.U32.OR P6, PT, R0, 0x1, !P1 ;  /* 0x000000010000780c */ /* 0x000fe40004fc5470 */
[----:B------:R-:W-:Y:S02]  /*5cf0*/  PLOP3.LUT P2, PT, PT, PT, UP1, 0x80, 0x8 ;  /* 0x000000000008781c */ /* 0x000fe40003f4f018 */
[----:B------:R-:W-:Y:S02]  /*5d00*/  LEA.HI R39, R36, R36, RZ, 0x1 ;  /* 0x0000002424277211 */ /* 0x000fe400078f08ff */
[----:B------:R-:W-:Y:S02]  /*5d10*/  SEL R5, RZ, 0xffffffff, P4 ;  /* 0xffffffffff057807 */ /* 0x000fe40002000000 */
[----:B------:R-:W-:Y:S05]  /*5d20*/  P2R R2, PR, RZ, 0x40 ;  /* 0x00000040ff027803 */ /* 0x000fea0000000000 */
[----:B------:R-:W-:Y:S02]  /*5d30*/  @P6 SHF.L.U32 R0, R80, 0x1f, RZ ;  /* 0x0000001f50006819 */ /* 0x000fe400000006ff */
[----:B------:R-:W-:Y:S02]  /*5d40*/  @P2 SEL R5, R6, R5, !P3 ;  /* 0x0000000506052207 */ /* 0x000fe40005800000 */
[----:B------:R1:W2:Y:S02]  /*5d50*/  @P6 SYNCS.PHASECHK.TRANS64.TRYWAIT P1, [R3+URZ+0x50], R0 ;  /* 0x00005000030065a7 */ /* 0x0002a400080211ff */
[----:B------:R-:W-:Y:S04]  /*5d60*/  LOP3.LUT R5, R5, 0x1, RZ, 0xc0, !PT ;  /* 0x0000000105057812 */ /* 0x000fe800078ec0ff */
[----:B------:R-:W-:Y:S04]  /*5d70*/  ISETP.NE.U32.AND P5, PT, R5, 0x1, PT ;  /* 0x000000010500780c */ /* 0x000fe80003fa5070 */
[----:B------:R-:W-:Y:S01]  /*5d80*/  P2R R57, PR, RZ, 0x20 ;  /* 0x00000020ff397803 */ /* 0x000fe20000000000 */
[----:B------:R4:W3:Y:S01]  /*5d90*/  SYNCS.PHASECHK.TRANS64.TRYWAIT P0, [R43+URZ+0xa0], R4 ;  /* 0x0000a0042b0075a7 */ /* 0x0008e200080011ff */
[C---:B-1----:R-:W-:Y:S01]  /*5da0*/  IMAD.SHL.U32 R0, R39.reuse, 0x40, RZ ;  /* 0x0000004027007824 */ /* 0x042fe200078e00ff */
[----:B------:R-:W-:Y:S04]  /*5db0*/  LOP3.LUT R39, R39, 0xffe, RZ, 0xc0, !PT ;  /* 0x00000ffe27277812 */ /* 0x000fe800078ec0ff */
[----:B------:R-:W-:Y:S01]  /*5dc0*/  LOP3.LUT R0, R0, 0xffffff80, RZ, 0xc0, !PT ;  /* 0xffffff8000007812 */ /* 0x000fe200078ec0ff */
[----:B------:R-:W-:Y:S04]  /*5dd0*/  IMAD.IADD R39, R36, 0x1, -R39 ;  /* 0x0000000124277824 */ /* 0x000fe800078e0a27 */
[----:B------:R-:W-:Y:S04]  /*5de0*/  IMAD.IADD R0, R37, 0x1, R0 ;  /* 0x0000000125007824 */ /* 0x000fe800078e0200 */
[----:B------:R-:W-:Y:S01]  /*5df0*/  IMAD R39, R39, 0x100000, R0 ;  /* 0x0010000027277824 */ /* 0x000fe200078e0200 */
[----:B--2---:R-:W-:Y:S01]  /*5e00*/  @P6 SEL R56, RZ, 0x1, !P1 ;  /* 0x00000001ff386807 */ /* 0x004fe20004800000 */
[----:B----4-:R-:W-:Y:S06]  /*5e10*/  @!P6 BRA `(.L_x_95) ;  /* 0x000000000080e947 */ /* 0x010fec0003800000 */
[----:B------:R-:W-:Y:S01]  /*5e20*/  @P5 IMAD R6, R81, 0x1000, R69 ;  /* 0x0000100051065824 */ /* 0x000fe200078e0245 */
[----:B------:R-:W-:Y:S01]  /*5e30*/  ISETP.NE.AND P1, PT, R56, RZ, PT ;  /* 0x000000ff3800720c */ /* 0x000fe20003f25270 */
[----:B------:R-:W-:Y:S01]  /*5e40*/  BSSY B0, `(.L_x_96) ;  /* 0x000000b000007945 */ /* 0x000fe20003800000 */
[----:B------:R-:W-:Y:S01]  /*5e50*/  CS2R R50, SRZ ;  /* 0x0000000000327805 */ /* 0x000fe2000001ff00 */
[----:B------:R-:W-:Y:S01]  /*5e60*/  @P5 VIADD R5, R6, UR44 ;  /* 0x0000002c06055c36 */ /* 0x000fe20008000000 */
[----:B------:R-:W-:Y:S02]  /*5e70*/  CS2R R48, SRZ ;  /* 0x0000000000307805 */ /* 0x000fe4000001ff00 */
[----:B------:R-:W-:Y:S02]  /*5e80*/  CS2R R46, SRZ ;  /* 0x00000000002e7805 */ /* 0x000fe4000001ff00 */
[----:B------:R-:W-:Y:S01]  /*5e90*/  CS2R R44, SRZ ;  /* 0x00000000002c7805 */ /* 0x000fe2000001ff00 */
[----:B------:R-:W-:Y:S04]  /*5ea0*/  @P5 IMAD R5, R84, -0x10, R5 ;  /* 0xfffffff054055824 */ /* 0x000fe800078e0205 */
[----:B------:R-:W-:Y:S05]  /*5eb0*/  @P1 BRA `(.L_x_97) ;  /* 0x00000000000c1947 */ /* 0x000fea0003800000 */
[----:B------:R-:W-:Y:S04]  /*5ec0*/  SHF.L.U32 R0, R80, 0x1f, RZ ;  /* 0x0000001f50007819 */ /* 0x000fe800000006ff */
[----:B------:R-:W1:Y:S02]  /*5ed0*/  SYNCS.PHASECHK.TRANS64.TRYWAIT P1, [R3+URZ+0x50], R0 ;  /* 0x00005000030075a7 */ /* 0x000e6400080211ff */
[----:B-1----:R-:W-:Y:S05]  /*5ee0*/  @!P1 BRA `(.L_x_98) ;  /* 0x0000002400309947 */ /* 0x002fea0003800000 */
.L_x_97:
[----:B------:R-:W-:Y:S05]  /*5ef0*/  BSYNC B0 ;  /* 0x0000000000007941 */ /* 0x000fea0003800000 */
.L_x_96:
[----:B------:R-:W-:Y:S01]  /*5f00*/  ISETP.NE.AND P1, PT, R57, RZ, PT ;  /* 0x000000ff3900720c */ /* 0x000fe20003f25270 */
[----:B-1----:R-:W-:Y:S02]  /*5f10*/  VIADD R3, R3, 0x60 ;  /* 0x0000006003037836 */ /* 0x002fe40000000000 */
[----:B------:R-:W-:Y:S02]  /*5f20*/  IMAD.U32 R0, RZ, RZ, UR45 ;  /* 0x0000002dff007e24 */ /* 0x000fe4000f8e00ff */
[----:B------:R-:W-:Y:S03]  /*5f30*/  VIADD R81, R81, 0x1 ;  /* 0x0000000151517836 */ /* 0x000fe60000000000 */
[----:B------:R-:W-:Y:S05]  /*5f40*/  PRMT R0, R0, 0x654, R3 ;  /* 0x0000065400007816 */ /* 0x000fea0000000003 */
[----:B------:R1:W2:Y:S04]  /*5f50*/  @P1 LDS.128 R48, [R6+UR44+0x200] ;  /* 0x0002002c06301984 */ /* 0x0002a80008000c00 */
[----:B------:R1:W4:Y:S01]  /*5f60*/  @P1 LDS.128 R44, [R5+0x210] ;  /* 0x00021000052c1984 */ /* 0x0003220000000c00 */
[C---:B------:R-:W-:Y:S01]  /*5f70*/  ISETP.NE.AND P1, PT, R81.reuse, 0x2, PT ;  /* 0x000000025100780c */ /* 0x040fe20003f25270 */
[----:B------:R-:W-:Y:S01]  /*5f80*/  @!PT LDS RZ, [RZ] ;  /* 0x00000000fffff984 */ /* 0x000fe20000000800 */
[----:B------:R-:W-:Y:S01]  /*5f90*/  @!PT LDS RZ, [RZ] ;  /* 0x00000000fffff984 */ /* 0x000fe20000000800 */
[----:B------:R-:W-:Y:S01]  /*5fa0*/  @!PT LDS RZ, [RZ] ;  /* 0x00000000fffff984 */ /* 0x000fe20000000800 */
[----:B------:R-:W-:Y:S01]  /*5fb0*/  @!PT LDS RZ, [RZ] ;  /* 0x00000000fffff984 */ /* 0x000fe20000000800 */
[----:B------:R5:W-:Y:S06]  /*5fc0*/  MEMBAR.ALL.CTA ;  /* 0x0000000000007992 */ /* 0x000bec0000008000 */
[----:B-----5:R-:W5:Y:S01]  /*5fd0*/  FENCE.VIEW.ASYNC.S ;  /* 0x00000000000073c6 */ /* 0x020f620000000000 */
[----:B------:R-:W-:Y:S01]  /*5fe0*/  SEL R81, R81, RZ, P1 ;  /* 0x000000ff51517207 */ /* 0x000fe20000800000 */
[----:B-----5:R5:W-:Y:S02]  /*5ff0*/  SYNCS.ARRIVE.TRANS64.RED.A1T0 RZ, [R0+URZ], RZ ;  /* 0x000000ff00ff79a7 */ /* 0x020be400081004ff */
[----:B-----5:R-:W-:Y:S04]  /*6000*/  SEL R0, RZ, 0x1, P1 ;  /* 0x00000001ff007807 */ /* 0x020fe80000800000 */
[----:B-12---:R-:W-:Y:S02]  /*6010*/  LOP3.LUT R80, R80, R0, RZ, 0x3c, !PT ;  /* 0x0000000050507212 */ /* 0x006fe400078e3cff */
.L_x_95:
[----:B------:R-:W-:Y:S05]  /*6020*/  BSYNC B1 ;  /* 0x0000000000017941 */ /* 0x000fea0003800000 */
.L_x_94:
[----:B------:R-:W-:Y:S04]  /*6030*/  SHF.R.U32.HI R0, RZ, 0x15, R39 ;  /* 0x00000015ff007819 */ /* 0x000fe80000011627 */
[----:B------:R-:W-:Y:S01]  /*6040*/  LOP3.LUT P1, RZ, R0, 0x3, R75, 0x48, !PT ;  /* 0x0000000300ff7812 */ /* 0x000fe2000782484b */
[----:B------:R-:W-:Y:S01]  /*6050*/  @!UPT UIADD3 URZ, UPT, UPT, URZ, URZ, URZ ;  /* 0x000000fffffff290 */ /* 0x000fe2000fffe0ff */
[----:B---3--:R-:W-:Y:S11]  /*6060*/  @P0 BRA `(.L_x_99) ;  /* 0x0000000000080947 */ /* 0x008ff60003800000 */
[----:B------:R-:W1:Y:S02]  /*6070*/  SYNCS.PHASECHK.TRANS64.TRYWAIT P0, [R43+URZ+0xa0], R4 ;  /* 0x0000a0042b0075a7 */ /* 0x000e6400080011ff */
[----:B-1----:R-:W-:Y:S05]  /*6080*/  @!P0 BRA `(.L_x_100) ;  /* 0x0000002000dc8947 */ /* 0x002fea0003800000 */
.L_x_99:
        /* <DEDUP_REMOVED lines=8> */
[----:B------:R-:W5:Y:S01]  /*6110*/  LDCU.64 UR4, c[0x4][0x10] ;  /* 0x01000200ff0477ac */ /* 0x000f620008000a00 */
[----:B--2---:R-:W-:Y:S01]  /*6120*/  MOV R5, UR9 ;  /* 0x0000000900057c02 */ /* 0x004fe20008000f00 */
[----:B-1----:R-:W-:Y:S01]  /*6130*/  IMAD.U32 R4, RZ, RZ, UR8 ;  /* 0x00000008ff047e24 */ /* 0x002fe2000f8e00ff */
[----:B---3--:R-:W-:Y:S01]  /*6140*/  MOV R7, UR7 ;  /* 0x0000000700077c02 */ /* 0x008fe20008000f00 */
[----:B------:R-:W-:Y:S01]  /*6150*/  IMAD.U32 R6, RZ, RZ, UR6 ;  /* 0x00000006ff067e24 */ /* 0x000fe2000f8e00ff */
[----:B-----5:R-:W-:Y:S01]  /*6160*/  MOV R11, UR5 ;  /* 0x00000005000b7c02 */ /* 0x020fe20008000f00 */
[----:B------:R-:W-:Y:S02]  /*6170*/  IMAD.U32 R10, RZ, RZ, UR4 ;  /* 0x00000004ff0a7e24 */ /* 0x000fe4000f8e00ff */
[----:B------:R-:W-:Y:S07]  /*6180*/  LEPC R20, `(.L_x_101) ;  /* 0x000000001014794e */ /* 0x000fee0000000000 */
[----:B----4-:R-:W-:Y:S05]  /*6190*/  CALL.ABS.NOINC R14 ;  /* 0x000000000e007343 */ /* 0x010fea0003c00000 */
.L_x_101:
[----:B------:R-:W-:Y:S05]  /*61a0*/  WARPSYNC.ALL ;  /* 0x0000000000007948 */ /* 0x000fea0003800000 */
[----:B------:R-:W-:Y:S01]  /*61b0*/  R2UR UR4, R39 ;  /* 0x00000000270472ca */ /* 0x000fe200000e0000 */
[----:B------:R-:W-:Y:S01]  /*61c0*/  BSSY.RECONVERGENT B0, `(.L_x_102) ;  /* 0x00000a0000007945 */ /* 0x000fe20003800200 */
[----:B------:R-:W-:Y:S02]  /*61d0*/  ISETP.NE.AND P6, PT, R2, RZ, PT ;  /* 0x000000ff0200720c */ /* 0x000fe40003fc5270 */
[C---:B------:R-:W-:Y:S02]  /*61e0*/  SHF.L.U32 R2, R48.reuse, 0x10, RZ ;  /* 0x0000001030027819 */ /* 0x040fe400000006ff */
[C---:B------:R-:W-:Y:S02]  /*61f0*/  PRMT R3, R48.reuse, 0x8880, RZ ;  /* 0x0000888030037816 */ /* 0x040fe400000000ff */
[----:B------:R-:W-:Y:S02]  /*6200*/  SHF.L.U32 R41, R48, 0x8, RZ ;  /* 0x0000000830297819 */ /* 0x000fe400000006ff */
[----:B------:R-:W-:Y:S02]  /*6210*/  SHF.L.U32 R42, R49, 0x10, RZ ;  /* 0x00000010312a7819 */ /* 0x000fe400000006ff */
[----:B------:R-:W-:Y:S01]  /*6220*/  ISETP.NE.AND P0, PT, R86, RZ, PT ;  /* 0x000000ff5600720c */ /* 0x000fe20003f05270 */
[----:B-1----:R-:W-:Y:S01]  /*6230*/  LDTM.16dp32bit_t0_t15.x32 R4, tmem[UR4] ;  /* 0x00000004000479ee */ /* 0x002fe20008a80000 */
[----:B------:R-:W1:Y:S01]  /*6240*/  LDTM.16dp32bit_t16_t31.x32 R4, tmem[UR4+0x20] ;  /* 0x00002004000479ee */ /* 0x000e620008aa0000 */
[----:B------:R-:W-:Y:S01]  /*6250*/  SHF.R.S32.HI R42, RZ, 0x18, R42 ;  /* 0x00000018ff2a7819 */ /* 0x000fe2000001142a */
[C---:B-1----:R-:W-:Y:S01]  /*6260*/  IMAD R0, R38.reuse, R4, RZ ;  /* 0x0000000426007224 */ /* 0x042fe200078e02ff */
[----:B------:R-:W-:Y:S01]  /*6270*/  SHF.R.S32.HI R4, RZ, 0x18, R2 ;  /* 0x00000018ff047819 */ /* 0x000fe20000011402 */
[C---:B------:R-:W-:Y:S01]  /*6280*/  IMAD R2, R38.reuse, R5, RZ ;  /* 0x0000000526027224 */ /* 0x040fe200078e02ff */
[----:B------:R-:W-:Y:S01]  /*6290*/  SHF.R.S32.HI R5, RZ, 0x18, R41 ;  /* 0x00000018ff057819 */ /* 0x000fe20000011429 */
[----:B------:R-:W-:Y:S01]  /*62a0*/  IMAD R0, R3, R40, R0 ;  /* 0x0000002803007224 */ /* 0x000fe200078e0200 */
[----:B------:R-:W-:Y:S01]  /*62b0*/  PRMT R41, R49, 0x8880, RZ ;  /* 0x0000888031297816 */ /* 0x000fe200000000ff */
[----:B------:R-:W-:Y:S02]  /*62c0*/  IMAD R3, R38, R6, RZ ;  /* 0x0000000626037224 */ /* 0x000fe400078e02ff */
[-C--:B------:R-:W-:Y:S01]  /*62d0*/  IMAD R2, R4, R40.reuse, R2 ;  /* 0x0000002804027224 */ /* 0x080fe200078e0202 */
[----:B------:R-:W-:Y:S01]  /*62e0*/  SHF.R.S32.HI R4, RZ, 0x18, R48 ;  /* 0x00000018ff047819 */ /* 0x000fe20000011430 */
[----:B------:R-:W-:Y:S02]  /*62f0*/  IMAD R7, R38, R7, RZ ;  /* 0x0000000726077224 */ /* 0x000fe400078e02ff */
[-C--:B------:R-:W-:Y:S02]  /*6300*/  IMAD R3, R5, R40.reuse, R3 ;  /* 0x0000002805037224 */ /* 0x080fe400078e0203 */
[----:B------:R-:W-:Y:S02]  /*6310*/  IMAD R7, R4, R40, R7 ;  /* 0x0000002804077224 */ /* 0x000fe400078e0207 */
[C---:B------:R-:W-:Y:S02]  /*6320*/  IMAD R6, R38.reuse, R11, RZ ;  /* 0x0000000b26067224 */ /* 0x040fe400078e02ff */
[C---:B------:R-:W-:Y:S01]  /*6330*/  IMAD R11, R38.reuse, R16, RZ ;  /* 0x00000010260b7224 */ /* 0x040fe200078e02ff */
[----:B------:R-:W-:Y:S01]  /*6340*/  I2IP.S8.S32.SAT R52, R7, R3, RZ ;  /* 0x0000000307347239 */ /* 0x000fe200000014ff */
[C---:B------:R-:W-:Y:S02]  /*6350*/  IMAD R16, R38.reuse, R21, RZ ;  /* 0x0000001526107224 */ /* 0x040fe400078e02ff */
[----:B------:R-:W-:Y:S01]  /*6360*/  IMAD R21, R38, R26, RZ ;  /* 0x0000001a26157224 */ /* 0x000fe200078e02ff */
[----:B------:R-:W-:Y:S01]  /*6370*/  I2IP.S8.S32.SAT R52, R2, R0, R52 ;  /* 0x0000000002347239 */ /* 0x000fe20000001434 */
[C---:B------:R-:W-:Y:S01]  /*6380*/  IMAD R26, R38.reuse, R31, RZ ;  /* 0x0000001f261a7224 */ /* 0x040fe200078e02ff */
[----:B------:R-:W-:Y:S01]  /*6390*/  SHF.R.S32.HI R2, RZ, 0x18, R49 ;  /* 0x00000018ff027819 */ /* 0x000fe20000011431 */
[C---:B------:R-:W-:Y:S02]  /*63a0*/  IMAD R3, R38.reuse, R8, RZ ;  /* 0x0000000826037224 */ /* 0x040fe400078e02ff */
[----:B------:R-:W-:Y:S02]  /*63b0*/  IMAD.SHL.U32 R31, R49, 0x100, RZ ;  /* 0x00000100311f7824 */ /* 0x000fe400078e00ff */
[C---:B------:R-:W-:Y:S02]  /*63c0*/  IMAD R8, R38.reuse, R13, RZ ;  /* 0x0000000d26087224 */ /* 0x040fe400078e02ff */
[C---:B------:R-:W-:Y:S01]  /*63d0*/  IMAD R13, R38.reuse, R18, RZ ;  /* 0x00000012260d7224 */ /* 0x040fe200078e02ff */
[----:B------:R-:W-:Y:S01]  /*63e0*/  SHF.R.S32.HI R0, RZ, 0x18, R31 ;  /* 0x00000018ff007819 */ /* 0x000fe2000001141f */
[----:B------:R-:W-:Y:S01]  /*63f0*/  IMAD R18, R38, R23, RZ ;  /* 0x0000001726127224 */ /* 0x000fe200078e02ff */
[----:B------:R-:W-:Y:S01]  /*6400*/  SHF.L.U32 R31, R50, 0x10, RZ ;  /* 0x00000010321f7819 */ /* 0x000fe200000006ff */
[C---:B------:R-:W-:Y:S02]  /*6410*/  IMAD R4, R38.reuse, R9, RZ ;  /* 0x0000000926047224 */ /* 0x040fe400078e02ff */
[C---:B------:R-:W-:Y:S01]  /*6420*/  IMAD R23, R38.reuse, R28, RZ ;  /* 0x0000001c26177224 */ /* 0x040fe200078e02ff */
[----:B------:R-:W-:Y:S01]  /*6430*/  SHF.R.S32.HI R31, RZ, 0x18, R31 ;  /* 0x00000018ff1f7819 */ /* 0x000fe2000001141f */
[C---:B------:R-:W-:Y:S02]  /*6440*/  IMAD R7, R38.reuse, R12, RZ ;  /* 0x0000000c26077224 */ /* 0x040fe400078e02ff */
[----:B------:R-:W-:Y:S01]  /*6450*/  IMAD R28, R38, R33, RZ ;  /* 0x00000021261c7224 */ /* 0x000fe200078e02ff */
[----:B------:R-:W-:Y:S01]  /*6460*/  PRMT R33, R50, 0x8880, RZ ;  /* 0x0000888032217816 */ /* 0x000fe200000000ff */
[----:B------:R-:W-:Y:S02]  /*6470*/  IMAD R3, R41, R40, R3 ;  /* 0x0000002829037224 */ /* 0x000fe400078e0203 */
[C---:B------:R-:W-:Y:S02]  /*6480*/  IMAD R12, R38.reuse, R17, RZ ;  /* 0x00000011260c7224 */ /* 0x040fe400078e02ff */
[C---:B------:R-:W-:Y:S02]  /*6490*/  IMAD R5, R38.reuse, R10, RZ ;  /* 0x0000000a26057224 */ /* 0x040fe400078e02ff */
[----:B------:R-:W-:Y:S02]  /*64a0*/  IMAD R17, R38, R22, RZ ;  /* 0x0000001626117224 */ /* 0x000fe400078e02ff */
[----:B------:R-:W-:Y:S02]  /*64b0*/  IMAD R4, R42, R40, R4 ;  /* 0x000000282a047224 */ /* 0x000fe400078e0204 */
[C---:B------:R-:W-:Y:S02]  /*64c0*/  IMAD R22, R38.reuse, R27, RZ ;  /* 0x0000001b26167224 */ /* 0x040fe400078e02ff */
[----:B------:R-:W-:Y:S01]  /*64d0*/  IMAD R27, R38, R32, RZ ;  /* 0x00000020261b7224 */ /* 0x000fe200078e02ff */
[----:B------:R-:W-:Y:S01]  /*64e0*/  SHF.L.U32 R32, R50, 0x8, RZ ;  /* 0x0000000832207819 */ /* 0x000fe200000006ff */
[-C--:B------:R-:W-:Y:S02]  /*64f0*/  IMAD R5, R0, R40.reuse, R5 ;  /* 0x0000002800057224 */ /* 0x080fe400078e0205 */
[----:B------:R-:W-:Y:S01]  /*6500*/  IMAD.MOV.U32 R0, RZ, RZ, R33 ;  /* 0x000000ffff007224 */ /* 0x000fe200078e0021 */
[----:B------:R-:W-:Y:S01]  /*6510*/  SHF.R.S32.HI R32, RZ, 0x18, R32 ;  /* 0x00000018ff207819 */ /* 0x000fe20000011420 */
[-C--:B------:R-:W-:Y:S01]  /*6520*/  IMAD R6, R2, R40.reuse, R6 ;  /* 0x0000002802067224 */ /* 0x080fe200078e0206 */
[----:B------:R-:W-:Y:S01]  /*6530*/  SHF.R.S32.HI R2, RZ, 0x18, R50 ;  /* 0x00000018ff027819 */ /* 0x000fe20000011432 */
[----:B------:R-:W-:Y:S01]  /*6540*/  IMAD R7, R0, R40, R7 ;  /* 0x0000002800077224 */ /* 0x000fe200078e0207 */
[----:B------:R-:W-:Y:S01]  /*6550*/  PRMT R0, R51, 0x8880, RZ ;  /* 0x0000888033007816 */ /* 0x000fe200000000ff */
[----:B------:R-:W-:Y:S01]  /*6560*/  IMAD R9, R38, R14, RZ ;  /* 0x0000000e26097224 */ /* 0x000fe200078e02ff */
[----:B------:R-:W-:Y:S01]  /*6570*/  I2IP.S8.S32.SAT R6, R6, R5, RZ ;  /* 0x0000000506067239 */ /* 0x000fe200000014ff */
[-C--:B------:R-:W-:Y:S01]  /*6580*/  IMAD R8, R31, R40.reuse, R8 ;  /* 0x000000281f087224 */ /* 0x080fe200078e0208 */
[C---:B------:R-:W-:Y:S01]  /*6590*/  SHF.L.U32 R31, R51.reuse, 0x8, RZ ;  /* 0x00000008331f7819 */ /* 0x040fe200000006ff */
[----:B------:R-:W-:Y:S01]  /*65a0*/  IMAD R10, R38, R15, RZ ;  /* 0x0000000f260a7224 */ /* 0x000fe200078e02ff */
[----:B------:R-:W-:Y:S01]  /*65b0*/  I2IP.S8.S32.SAT R53, R4, R3, R6 ;  /* 0x0000000304357239 */ /* 0x000fe20000001406 */
[-C--:B------:R-:W-:Y:S01]  /*65c0*/  IMAD R9, R32, R40.reuse, R9 ;  /* 0x0000002820097224 */ /* 0x080fe200078e0209 */
[----:B------:R-:W-:Y:S01]  /*65d0*/  SHF.R.S32.HI R5, RZ, 0x18, R31 ;  /* 0x00000018ff057819 */ /* 0x000fe2000001141f */
[-C--:B------:R-:W-:Y:S01]  /*65e0*/  IMAD R10, R2, R40.reuse, R10 ;  /* 0x00000028020a7224 */ /* 0x080fe200078e020a */
[----:B------:R-:W-:Y:S01]  /*65f0*/  SHF.L.U32 R2, R51, 0x10, RZ ;  /* 0x0000001033027819 */ /* 0x000fe200000006ff */
[----:B------:R-:W-:Y:S01]  /*6600*/  IMAD R11, R0, R40, R11 ;  /* 0x00000028000b7224 */ /* 0x000fe200078e020b */
[----:B------:R-:W-:Y:S01]  /*6610*/  SHF.R.S32.HI R0, RZ, 0x18, R51 ;  /* 0x00000018ff007819 */ /* 0x000fe20000011433 */
[C---:B------:R-:W-:Y:S01]  /*6620*/  IMAD R15, R38.reuse, R20, RZ ;  /* 0x00000014260f7224 */ /* 0x040fe200078e02ff */
[----:B------:R-:W-:Y:S01]  /*6630*/  SHF.R.S32.HI R2, RZ, 0x18, R2 ;  /* 0x00000018ff027819 */ /* 0x000fe20000011402 */
[C---:B------:R-:W-:Y:S01]  /*6640*/  IMAD R14, R38.reuse, R19, RZ ;  /* 0x00000013260e7224 */ /* 0x040fe200078e02ff */
[C---:B----4-:R-:W-:Y:S01]  /*6650*/  SHF.L.U32 R4, R45.reuse, 0x10, RZ ;  /* 0x000000102d047819 */ /* 0x050fe200000006ff */
[----:B------:R-:W-:Y:S01]  /*6660*/  IMAD R19, R38, R24, RZ ;  /* 0x0000001826137224 */ /* 0x000fe200078e02ff */
[----:B------:R-:W-:Y:S01]  /*6670*/  PRMT R3, R45, 0x8880, RZ ;  /* 0x000088802d037816 */ /* 0x000fe200000000ff */
[-C--:B------:R-:W-:Y:S01]  /*6680*/  IMAD R12, R2, R40.reuse, R12 ;  /* 0x00000028020c7224 */ /* 0x080fe200078e020c */
[----:B------:R-:W-:Y:S01]  /*6690*/  PRMT R2, R44, 0x8880, RZ ;  /* 0x000088802c027816 */ /* 0x000fe200000000ff */
[-C--:B------:R-:W-:Y:S01]  /*66a0*/  IMAD R13, R5, R40.reuse, R13 ;  /* 0x00000028050d7224 */ /* 0x080fe200078e020d */
[----:B------:R-:W-:Y:S01]  /*66b0*/  SHF.R.S32.HI R4, RZ, 0x18, R4 ;  /* 0x00000018ff047819 */ /* 0x000fe20000011404 */
[----:B------:R-:W-:Y:S01]  /*66c0*/  IMAD R14, R0, R40, R14 ;  /* 0x00000028000e7224 */ /* 0x000fe200078e020e */
[----:B------:R-:W-:Y:S01]  /*66d0*/  MOV R0, R2 ;  /* 0x0000000200007202 */ /* 0x000fe20000000f00 */
[----:B------:R-:W-:Y:S01]  /*66e0*/  IMAD.U32 R5, R44, 0x10000, RZ ;  /* 0x000100002c057824 */ /* 0x000fe200078e00ff */
[----:B------:R-:W-:Y:S01]  /*66f0*/  I2IP.S8.S32.SAT R9, R10, R9, RZ ;  /* 0x000000090a097239 */ /* 0x000fe200000014ff */
[----:B------:R-:W-:Y:S01]  /*6700*/  IMAD R20, R38, R25, RZ ;  /* 0x0000001926147224 */ /* 0x000fe200078e02ff */
[----:B------:R-:W-:Y:S01]  /*6710*/  I2IP.S8.S32.SAT R13, R14, R13, RZ ;  /* 0x0000000d0e0d7239 */ /* 0x000fe200000014ff */
[----:B------:R-:W-:Y:S01]  /*6720*/  IMAD R15, R0, R40, R15 ;  /* 0x00000028000f7224 */ /* 0x000fe200078e020f */
[----:B------:R-:W-:Y:S01]  /*6730*/  SHF.R.S32.HI R2, RZ, 0x18, R5 ;  /* 0x00000018ff027819 */ /* 0x000fe20000011405 */
[----:B------:R-:W-:Y:S01]  /*6740*/  IMAD R24, R38, R29, RZ ;  /* 0x0000001d26187224 */ /* 0x000fe200078e02ff */
[----:B------:R-:W-:Y:S01]  /*6750*/  SHF.L.U32 R0, R44, 0x8, RZ ;  /* 0x000000082c007819 */ /* 0x000fe200000006ff */
[----:B------:R-:W-:Y:S01]  /*6760*/  IMAD R25, R38, R30, RZ ;  /* 0x0000001e26197224 */ /* 0x000fe200078e02ff */
[----:B------:R-:W-:Y:S01]  /*6770*/  I2IP.S8.S32.SAT R54, R8, R7, R9 ;  /* 0x0000000708367239 */ /* 0x000fe20000001409 */
[----:B------:R-:W-:Y:S01]  /*6780*/  IMAD R16, R2, R40, R16 ;  /* 0x0000002802107224 */ /* 0x000fe200078e0210 */
[----:B------:R-:W-:Y:S01]  /*6790*/  SHF.R.S32.HI R0, RZ, 0x18, R0 ;  /* 0x00000018ff007819 */ /* 0x000fe20000011400 */
[----:B------:R-:W-:Y:S01]  /*67a0*/  IMAD R29, R38, R34, RZ ;  /* 0x00000022261d7224 */ /* 0x000fe200078e02ff */
[----:B------:R-:W-:Y:S01]  /*67b0*/  SHF.R.S32.HI R2, RZ, 0x18, R44 ;  /* 0x00000018ff027819 */ /* 0x000fe2000001142c */
[----:B------:R-:W-:Y:S01]  /*67c0*/  IMAD.SHL.U32 R5, R45, 0x100, RZ ;  /* 0x000001002d057824 */ /* 0x000fe200078e00ff */
[----:B------:R-:W-:Y:S01]  /*67d0*/  I2IP.S8.S32.SAT R55, R12, R11, R13 ;  /* 0x0000000b0c377239 */ /* 0x000fe2000000140d */
[-C--:B------:R-:W-:Y:S02]  /*67e0*/  IMAD R17, R0, R40.reuse, R17 ;  /* 0x0000002800117224 */ /* 0x080fe400078e0211 */
[-C--:B------:R-:W-:Y:S01]  /*67f0*/  IMAD R18, R2, R40.reuse, R18 ;  /* 0x0000002802127224 */ /* 0x080fe200078e0212 */
[----:B------:R-:W-:Y:S01]  /*6800*/  SHF.R.S32.HI R0, RZ, 0x18, R5 ;  /* 0x00000018ff007819 */ /* 0x000fe20000011405 */
[-C--:B------:R-:W-:Y:S01]  /*6810*/  IMAD R19, R3, R40.reuse, R19 ;  /* 0x0000002803137224 */ /* 0x080fe200078e0213 */
[----:B------:R-:W-:Y:S01]  /*6820*/  SHF.R.S32.HI R2, RZ, 0x18, R45 ;  /* 0x00000018ff027819 */ /* 0x000fe2000001142d */
[-C--:B------:R-:W-:Y:S01]  /*6830*/  IMAD R20, R4, R40.reuse, R20 ;  /* 0x0000002804147224 */ /* 0x080fe200078e0214 */
[----:B------:R-:W-:Y:S01]  /*6840*/  SHF.L.U32 R4, R46, 0x10, RZ ;  /* 0x000000102e047819 */ /* 0x000fe200000006ff */
[-C--:B------:R-:W-:Y:S01]  /*6850*/  IMAD R21, R0, R40.reuse, R21 ;  /* 0x0000002800157224 */ /* 0x080fe200078e0215 */
[C---:B------:R-:W-:Y:S01]  /*6860*/  PRMT R0, R46.reuse, 0x8880, RZ ;  /* 0x000088802e007816 */ /* 0x040fe200000000ff */
[----:B------:R1:W-:Y:S01]  /*6870*/  STS.128 [R69+UR44+0x2200], R52 ;  /* 0x0022003445007988 */ /* 0x0003e20008000c2c */
[----:B------:R-:W-:Y:S01]  /*6880*/  SHF.L.U32 R3, R46, 0x8, RZ ;  /* 0x000000082e037819 */ /* 0x000fe200000006ff */
[-C--:B------:R-:W-:Y:S01]  /*6890*/  IMAD R22, R2, R40.reuse, R22 ;  /* 0x0000002802167224 */ /* 0x080fe200078e0216 */
[----:B------:R-:W-:Y:S01]  /*68a0*/  SHF.R.S32.HI R2, RZ, 0x18, R4 ;  /* 0x00000018ff027819 */ /* 0x000fe20000011404 */
[-C--:B------:R-:W-:Y:S01]  /*68b0*/  IMAD R23, R0, R40.reuse, R23 ;  /* 0x0000002800177224 */ /* 0x080fe200078e0217 */
[----:B------:R-:W-:Y:S01]  /*68c0*/  SHF.R.S32.HI R3, RZ, 0x18, R3 ;  /* 0x00000018ff037819 */ /* 0x000fe20000011403 */
[----:B------:R-:W-:Y:S01]  /*68d0*/  IMAD R30, R38, R35, RZ ;  /* 0x00000023261e7224 */ /* 0x000fe200078e02ff */
[----:B------:R-:W-:Y:S01]  /*68e0*/  SHF.R.S32.HI R0, RZ, 0x18, R46 ;  /* 0x00000018ff007819 */ /* 0x000fe2000001142e */
[-C--:B------:R-:W-:Y:S01]  /*68f0*/  IMAD R24, R2, R40.reuse, R24 ;  /* 0x0000002802187224 */ /* 0x080fe200078e0218 */
[----:B------:R-:W-:Y:S01]  /*6900*/  PRMT R2, R47, 0x8880, RZ ;  /* 0x000088802f027816 */ /* 0x000fe200000000ff */
[-C--:B------:R-:W-:Y:S01]  /*6910*/  IMAD R25, R3, R40.reuse, R25 ;  /* 0x0000002803197224 */ /* 0x080fe200078e0219 */
[C---:B------:R-:W-:Y:S01]  /*6920*/  SHF.L.U32 R3, R47.reuse, 0x10, RZ ;  /* 0x000000102f037819 */ /* 0x040fe200000006ff */
[----:B------:R-:W-:Y:S01]  /*6930*/  IMAD.SHL.U32 R4, R47, 0x100, RZ ;  /* 0x000001002f047824 */ /* 0x000fe200078e00ff */
[----:B------:R-:W-:Y:S01]  /*6940*/  SHF.R.S32.HI R5, RZ, 0x18, R47 ;  /* 0x00000018ff057819 */ /* 0x000fe2000001142f */
[-C--:B------:R-:W-:Y:S01]  /*6950*/  IMAD R26, R0, R40.reuse, R26 ;  /* 0x00000028001a7224 */ /* 0x080fe200078e021a */
[----:B------:R-:W-:Y:S01]  /*6960*/  SHF.R.S32.HI R3, RZ, 0x18, R3 ;  /* 0x00000018ff037819 */ /* 0x000fe20000011403 */
[-C--:B------:R-:W-:Y:S01]  /*6970*/  IMAD R27, R2, R40.reuse, R27 ;  /* 0x00000028021b7224 */ /* 0x080fe200078e021b */
[----:B------:R-:W-:Y:S02]  /*6980*/  SHF.R.S32.HI R4, RZ, 0x18, R4 ;  /* 0x00000018ff047819 */ /* 0x000fe40000011404 */
[----:B------:R-:W-:Y:S01]  /*6990*/  I2IP.S8.S32.SAT R17, R18, R17, RZ ;  /* 0x0000001112117239 */ /* 0x000fe200000014ff */
[-C--:B------:R-:W-:Y:S01]  /*69a0*/  IMAD R28, R3, R40.reuse, R28 ;  /* 0x00000028031c7224 */ /* 0x080fe200078e021c */
[----:B------:R-:W-:Y:S01]  /*69b0*/  I2IP.S8.S32.SAT R21, R22, R21, RZ ;  /* 0x0000001516157239 */ /* 0x000fe200000014ff */
[-C--:B------:R-:W-:Y:S01]  /*69c0*/  IMAD R29, R4, R40.reuse, R29 ;  /* 0x00000028041d7224 */ /* 0x080fe200078e021d */
[----:B------:R-:W-:Y:S01]  /*69d0*/  I2IP.S8.S32.SAT R16, R16, R15, R17 ;  /* 0x0000000f10107239 */ /* 0x000fe20000001411 */
[----:B------:R-:W-:Y:S01]  /*69e0*/  IMAD R30, R5, R40, R30 ;  /* 0x00000028051e7224 */ /* 0x000fe200078e021e */
[----:B------:R-:W-:Y:S02]  /*69f0*/  I2IP.S8.S32.SAT R17, R20, R19, R21 ;  /* 0x0000001314117239 */ /* 0x000fe40000001415 */
[----:B------:R-:W-:Y:S02]  /*6a00*/  I2IP.S8.S32.SAT R18, R26, R25, RZ ;  /* 0x000000191a127239 */ /* 0x000fe400000014ff */
[----:B------:R-:W-:Y:S02]  /*6a10*/  I2IP.S8.S32.SAT R19, R30, R29, RZ ;  /* 0x0000001d1e137239 */ /* 0x000fe400000014ff */
[----:B------:R-:W-:Y:S02]  /*6a20*/  IADD3 R2, PT, PT, R69, UR44, RZ ;  /* 0x0000002c45027c10 */ /* 0x000fe4000fffe0ff */
[----:B------:R-:W-:Y:S02]  /*6a30*/  SHF.L.U32 R0, R79, 0x4, RZ ;  /* 0x000000044f007819 */ /* 0x000fe400000006ff */
[----:B------:R-:W-:Y:S02]  /*6a40*/  I2IP.S8.S32.SAT R18, R24, R23, R18 ;  /* 0x0000001718127239 */ /* 0x000fe40000001412 */
[----:B------:R-:W-:Y:S02]  /*6a50*/  I2IP.S8.S32.SAT R19, R28, R27, R19 ;  /* 0x0000001b1c137239 */ /* 0x000fe40000001413 */
[----:B------:R-:W-:Y:S02]  /*6a60*/  IADD3 R87, PT, PT, R2, R0, RZ ;  /* 0x0000000002577210 */ /* 0x000fe40007ffe0ff */
[----:B------:R-:W-:Y:S02]  /*6a70*/  LEA R3, R81, UR44, 0x3 ;  /* 0x0000002c51037c11 */ /* 0x000fe4000f8e18ff */
[----:B------:R-:W-:Y:S01]  /*6a80*/  @P6 SHF.L.U32 R4, R80, 0x1f, RZ ;  /* 0x0000001f50046819 */ /* 0x000fe200000006ff */
[----:B------:R1:W-:Y:S01]  /*6a90*/  STS.128 [R87+0x2210], R16 ;  /* 0x0022101057007388 */ /* 0x0003e20000000c00 */
[----:B------:R-:W-:Y:S01]  /*6aa0*/  @!PT LDS RZ, [RZ] ;  /* 0x00000000fffff984 */ /* 0x000fe20000000800 */
[----:B------:R-:W-:Y:S01]  /*6ab0*/  @!PT LDS RZ, [RZ] ;  /* 0x00000000fffff984 */ /* 0x000fe20000000800 */
[----:B------:R-:W-:Y:S01]  /*6ac0*/  @!PT LDS RZ, [RZ] ;  /* 0x00000000fffff984 */ /* 0x000fe20000000800 */
[----:B------:R-:W-:Y:S01]  /*6ad0*/  @!PT LDS RZ, [RZ] ;  /* 0x00000000fffff984 */ /* 0x000fe20000000800 */
[----:B------:R2:W-:Y:S07]  /*6ae0*/  MEMBAR.ALL.CTA ;  /* 0x0000000000007992 */ /* 0x0005ee0000008000 */
[----:B--2---:R-:W2:Y:S02]  /*6af0*/  FENCE.VIEW.ASYNC.S ;  /* 0x00000000000073c6 */ /* 0x004ea40000000000 */
[----:B--2---:R-:W-:Y:S06]  /*6b00*/  BAR.SYNC.DEFER_BLOCKING 0x1, 0x80 ;  /* 0x0042000000007b1d */ /* 0x004fec0000010000 */
[----:B------:R-:W-:Y:S05]  /*6b10*/  @P0 BRA `(.L_x_103) ;  /* 0x0000000000280947 */ /* 0x000fea0003800000 */
[----:B------:R-:W2:Y:S01]  /*6b20*/  LDCU.64 UR6, c[0x0][0x348] ;  /* 0x00006900ff0677ac */ /* 0x000ea20008000a00 */
[----:B------:R-:W-:Y:S01]  /*6b30*/  UIADD3 UR4, UPT, UPT, UR44, 0x2200, URZ ;  /* 0x000022002c047890 */ /* 0x000fe2000fffe0ff */
[----:B------:R-:W-:Y:S05]  /*6b40*/  UMOV UR51, UR36 ;  /* 0x0000002400337c82 */ /* 0x000fea0008000000 */
[----:B------:R-:W-:Y:S04]  /*6b50*/  MOV R85, UR4 ;  /* 0x0000000400557c02 */ /* 0x000fe80008000f00 */
[----:B------:R-:W-:Y:S01]  /*6b60*/  R2UR UR48, R85 ;  /* 0x00000000553072ca */ /* 0x000fe200000e0000 */
[----:B--2---:R-:W-:Y:S04]  /*6b70*/  UIADD3 UR4, UP0, UPT, UR6, 0x680, URZ ;  /* 0x0000068006047890 */ /* 0x004fe8000ff1e0ff */
[----:B------:R-:W-:Y:S09]  /*6b80*/  UIADD3.X UR5, UPT, UPT, URZ, UR7, URZ, UP0, !UPT ;  /* 0x00000007ff057290 */ /* 0x000ff200087fe4ff */
[----:B------:R2:W-:Y:S01]  /*6b90*/  UTMASTG.3D [UR48], [UR4] ;  /* 0x00000030040073b5 */ /* 0x0005e20008010000 */
[----:B------:R0:W-:Y:S01]  /*6ba0*/  UTMACMDFLUSH ;  /* 0x00000000000079b7 */ /* 0x0001e20000000000 */
[----:B--2---:R-:W-:Y:S04]  /*6bb0*/  DEPBAR.LE SB0, 0x1 ;  /* 0x000080400000791a */ /* 0x004fe80000000000 */
.L_x_103:
[----:B------:R-:W-:Y:S05]  /*6bc0*/  BSYNC.RECONVERGENT B0 ;  /* 0x0000000000007941 */ /* 0x000fea0003800200 */
.L_x_102:
[----:B------:R-:W-:Y:S06]  /*6bd0*/  BAR.SYNC.DEFER_BLOCKING 0x1, 0x80 ;  /* 0x0042000000007b1d */ /* 0x000fec0000010000 */
[----:B------:R-:W2:Y:S01]  /*6be0*/  @P6 SYNCS.PHASECHK.TRANS64.TRYWAIT P0, [R3+URZ+0x50], R4 ;  /* 0x00005004030065a7 */ /* 0x000ea200080011ff */
[----:B------:R-:W-:Y:S01]  /*6bf0*/  BSSY B1, `(.L_x_104) ;  /* 0x000001f000017945 */ /* 0x000fe20003800000 */
[----:B--2---:R-:W-:Y:S03]  /*6c00*/  @P6 SEL R56, RZ, 0x1, !P0 ;  /* 0x00000001ff386807 */ /* 0x004fe60004000000 */
[----:B------:R-:W-:Y:S05]  /*6c10*/  @!P6 BRA `(.L_x_105) ;  /* 0x000000000070e947 */ /* 0x000fea0003800000 */
[----:B------:R-:W-:Y:S01]  /*6c20*/  ISETP.NE.AND P1, PT, R57, RZ, PT ;  /* 0x000000ff3900720c */ /* 0x000fe20003f25270 */
[----:B------:R-:W-:Y:S01]  /*6c30*/  BSSY B0, `(.L_x_106) ;  /* 0x0000008000007945 */ /* 0x000fe20003800000 */
[----:B------:R-:W-:Y:S11]  /*6c40*/  ISETP.NE.AND P0, PT, R56, RZ, PT ;  /* 0x000000ff3800720c */ /* 0x000ff60003f05270 */
[----:B------:R-:W-:Y:S04]  /*6c50*/  @P1 IMAD R2, R81, 0x1000, R2 ;  /* 0x0000100051021824 */ /* 0x000fe800078e0202 */
[----:B------:R-:W-:Y:S01]  /*6c60*/  @P1 IMAD.IADD R4, R0, 0x1, R2 ;  /* 0x0000000100041824 */ /* 0x000fe200078e0202 */
[----:B------:R-:W-:Y:S06]  /*6c70*/  @P0 BRA `(.L_x_107) ;  /* 0x00000000000c0947 */ /* 0x000fec0003800000 */
[----:B------:R-:W-:Y:S04]  /*6c80*/  SHF.L.U32 R0, R80, 0x1f, RZ ;  /* 0x0000001f50007819 */ /* 0x000fe800000006ff */
[----:B------:R-:W2:Y:S02]  /*6c90*/  SYNCS.PHASECHK.TRANS64.TRYWAIT P0, [R3+URZ+0x50], R0 ;  /* 0x00005000030075a7 */ /* 0x000ea400080011ff */
[----:B--2---:R-:W-:Y:S05]  /*6ca0*/  @!P0 BRA `(.L_x_108) ;  /* 0x0000001400e88947 */ /* 0x004fea0003800000 */
.L_x_107:
[----:B------:R-:W-:Y:S05]  /*6cb0*/  BSYNC B0 ;  /* 0x0000000000007941 */ /* 0x000fea0003800000 */
.L_x_106:
[----:B------:R-:W-:Y:S01]  /*6cc0*/  ISETP.NE.AND P0, PT, R57, RZ, PT ;  /* 0x000000ff3900720c */ /* 0x000fe20003f05270 */
[----:B--2---:R-:W-:Y:S02]  /*6cd0*/  VIADD R3, R3, 0x60 ;  /* 0x0000006003037836 */ /* 0x004fe40000000000 */
[----:B------:R-:W-:Y:S02]  /*6ce0*/  IMAD.U32 R0, RZ, RZ, UR45 ;  /* 0x0000002dff007e24 */ /* 0x000fe4000f8e00ff */
[----:B------:R-:W-:Y:S03]  /*6cf0*/  VIADD R81, R81, 0x1 ;  /* 0x0000000151517836 */ /* 0x000fe60000000000 */
[----:B------:R-:W-:Y:S05]  /*6d00*/  PRMT R0, R0, 0x654, R3 ;  /* 0x0000065400007816 */ /* 0x000fea0000000003 */
[----:B------:R2:W3:Y:S04]  /*6d10*/  @P0 LDS.128 R48, [R2+0x200] ;  /* 0x0002000002300984 */ /* 0x0004e80000000c00 */
        /* <DEDUP_REMOVED lines=11> */
[----:B--23--:R-:W-:Y:S02]  /*6dd0*/  LOP3.LUT R80, R80, R0, RZ, 0x3c, !PT ;  /* 0x0000000050507212 */ /* 0x00cfe400078e3cff */
.L_x_105:
[----:B------:R-:W-:Y:S05]  /*6de0*/  BSYNC B1 ;  /* 0x0000000000017941 */ /* 0x000fea0003800000 */
.L_x_104:
[----:B------:R-:W-:Y:S05]  /*6df0*/  VIADD R0, R39, 0x40 ;  /* 0x0000004027007836 */ /* 0x000fea0000000000 */
[----:B------:R-:W-:Y:S04]  /*6e00*/  SHF.R.U32.HI R0, RZ, 0x15, R0 ;  /* 0x00000015ff007819 */ /* 0x000fe80000011600 */
[----:B------:R-:W-:Y:S11]  /*6e10*/  LOP3.LUT P0, RZ, R0, 0x3, R75, 0x48, !PT ;  /* 0x0000000300ff7812 */ /* 0x000ff6000780484b */
[----:B------:R-:W-:Y:S02]  /*6e20*/  @!UPT UIADD3 URZ, UPT, UPT, URZ, URZ, URZ ;  /* 0x000000fffffff290 */ /* 0x000fe4000fffe0ff */
[----:B------:R-:W-:Y:S05]  /*6e30*/  @!P0 BRA `(.L_x_109) ;  /* 0x0000000000408947 */ /* 0x000fea0003800000 */
[----:B------:R-:W2:Y:S01]  /*6e40*/  LDCU.64 UR8, c[0x4][0x70] ;  /* 0x01000e00ff0877ac */ /* 0x000ea20008000a00 */
[----:B------:R-:W-:Y:S01]  /*6e50*/  MOV R3, 0x0 ;  /* 0x0000000000037802 */ /* 0x000fe20000000f00 */
[----:B------:R-:W-:Y:S02]  /*6e60*/  HFMA2 R12, -RZ, RZ, 0, 5.9604644775390625e-08 ;  /* 0x00000001ff0c7431 */ /* 0x000fe400000001ff */
[----:B------:R-:W-:Y:S02]  /*6e70*/  IMAD.MOV.U32 R8, RZ, RZ, 0x192 ;  /* 0x00000192ff087424 */ /* 0x000fe400078e00ff */
[----:B------:R-:W-:Y:S01]  /*6e80*/  IMAD.MOV.U32 R13, RZ, RZ, RZ ;  /* 0x000000ffff0d7224 */ /* 0x000fe200078e00ff */
[----:B------:R-:W3:Y:S01]  /*6e90*/  LDCU.64 UR6, c[0x4][0x78] ;  /* 0x01000f00ff0677ac */ /* 0x000ee20008000a00 */
[----:B------:R-:W1:Y:S01]  /*6ea0*/  LDC.64 R2, c[0x4][R3] ;  /* 0x0100000003027b82 */ /* 0x000e620000000a00 */
[----:B------:R-:W5:Y:S01]  /*6eb0*/  LDCU.64 UR4, c[0x4][0x10] ;  /* 0x01000200ff0477ac */ /* 0x000f620008000a00 */
[----:B--2---:R-:W-:Y:S01]  /*6ec0*/  MOV R5, UR9 ;  /* 0x0000000900057c02 */ /* 0x004fe20008000f00 */
[----:B------:R-:W-:Y:S01]  /*6ed0*/  IMAD.U32 R4, RZ, RZ, UR8 ;  /* 0x00000008ff047e24 */ /* 0x000fe2000f8e00ff */
[----:B---3--:R-:W-:Y:S01]  /*6ee0*/  MOV R7, UR7 ;  /* 0x0000000700077c02 */ /* 0x008fe20008000f00 */
[----:B------:R-:W-:Y:S01]  /*6ef0*/  IMAD.U32 R6, RZ, RZ, UR6 ;  /* 0x00000006ff067e24 */ /* 0x000fe2000f8e00ff */
[----:B-----5:R-:W-:Y:S01]  /*6f00*/  MOV R11, UR5 ;  /* 0x00000005000b7c02 */ /* 0x020fe20008000f00 */
[----:B------:R-:W-:Y:S02]  /*6f10*/  IMAD.U32 R10, RZ, RZ, UR4 ;  /* 0x00000004ff0a7e24 */ /* 0x000fe4000f8e00ff */
[----:B------:R-:W-:Y:S07]  /*6f20*/  LEPC R20, `(.L_x_109) ;  /* 0x000000001014794e */ /* 0x000fee0000000000 */
[----:B-1--4-:R-:W-:Y:S05]  /*6f30*/  CALL.ABS.NOINC R2 ;  /* 0x0000000002007343 */ /* 0x012fea0003c00000 */
.L_x_109:
[----:B------:R-:W-:Y:S01]  /*6f40*/  ISETP.NE.AND P0, PT, R86, RZ, PT ;  /* 0x000000ff5600720c */ /* 0x000fe20003f05270 */
[----:B------:R-:W-:Y:S05]  /*6f50*/  WARPSYNC.ALL ;  /* 0x0000000000007948 */ /* 0x000fea0003800000 */
[----:B------:R-:W-:Y:S01]  /*6f60*/  IMAD.SHL.U32 R66, R49, 0x100, RZ ;  /* 0x0000010031427824 */ /* 0x000fe200078e00ff */
[----:B------:R-:W-:Y:S01]  /*6f70*/  R2UR UR4, R39 ;  /* 0x00000000270472ca */ /* 0x000fe200000e0000 */
[----:B------:R-:W-:Y:S01]  /*6f80*/  IMAD.SHL.U32 R60, R51, 0x100, RZ ;  /* 0x00000100333c7824 */ /* 0x000fe200078e00ff */
[C---:B------:R-:W-:Y:S01]  /*6f90*/  SHF.L.U32 R2, R48.reuse, 0x10, RZ ;  /* 0x0000001030027819 */ /* 0x040fe200000006ff */
[----:B-1--4-:R-:W-:Y:S01]  /*6fa0*/  IMAD.SHL.U32 R54, R45, 0x100, RZ ;  /* 0x000001002d367824 */ /* 0x012fe200078e00ff */
[C---:B------:R-:W-:Y:S01]  /*6fb0*/  PRMT R0, R48.reuse, 0x8880, RZ ;  /* 0x0000888030007816 */ /* 0x040fe200000000ff */
[----:B------:R-:W-:Y:S01]  /*6fc0*/  BSSY.RECONVERGENT B0, `(.L_x_110) ;  /* 0x000009f000007945 */ /* 0x000fe20003800200 */
[----:B------:R-:W-:Y:S02]  /*6fd0*/  SHF.L.U32 R3, R48, 0x8, RZ ;  /* 0x0000000830037819 */ /* 0x000fe400000006ff */
[----:B------:R-:W-:Y:S02]  /*6fe0*/  SHF.R.S32.HI R2, RZ, 0x18, R2 ;  /* 0x00000018ff027819 */ /* 0x000fe40000011402 */
[----:B------:R-:W-:Y:S02]  /*6ff0*/  PRMT R68, R49, 0x8880, RZ ;  /* 0x0000888031447816 */ /* 0x000fe400000000ff */
[----:B------:R-:W-:Y:S01]  /*7000*/  SHF.R.S32.HI R3, RZ, 0x18, R3 ;  /* 0x00000018ff037819 */ /* 0x000fe20000011403 */
[----:B------:R-:W-:Y:S01]  /*7010*/  LDTM.16dp32bit_t0_t15.x32 R4, tmem[UR4+0x40] ;  /* 0x00004004000479ee */ /* 0x000fe20008a80000 */
[----:B------:R-:W1:Y:S01]  /*7020*/  LDTM.16dp32bit_t16_t31.x32 R4, tmem[UR4+0x60] ;  /* 0x00006004000479ee */ /* 0x000e620008aa0000 */
[----:B------:R-:W-:Y:S01]  /*7030*/  NOP ;  /* 0x0000000000007918 */ /* 0x000fe20000000000 */
[C---:B------:R-:W-:Y:S02]  /*7040*/  SHF.L.U32 R63, R50.reuse, 0x8, RZ ;  /* 0x00000008323f7819 */ /* 0x040fe400000006ff */
[C---:B------:R-:W-:Y:S02]  /*7050*/  PRMT R62, R51.reuse, 0x8880, RZ ;  /* 0x00008880333e7816 */ /* 0x040fe400000000ff */
[----:B------:R-:W-:Y:S02]  /*7060*/  SHF.L.U32 R61, R51, 0x10, RZ ;  /* 0x00000010333d7819 */ /* 0x000fe400000006ff */
[----:B------:R-:W-:Y:S02]  /*7070*/  R2UR UR5, R43 ;  /* 0x000000002b0572ca */ /* 0x000fe400000e0000 */
[----:B------:R-:W-:Y:S01]  /*7080*/  SHF.R.S32.HI R39, RZ, 0x18, R48 ;  /* 0x00000018ff277819 */ /* 0x000fe20000011430 */
[----:B------:R-:W-:Y:S01]  /*7090*/  IMAD.SHL.U32 R48, R47, 0x100, RZ ;  /* 0x000001002f307824 */ /* 0x000fe200078e00ff */
[----:B------:R-:W-:Y:S02]  /*70a0*/  SHF.L.U32 R67, R49, 0x10, RZ ;  /* 0x0000001031437819 */ /* 0x000fe400000006ff */
[C---:B------:R-:W-:Y:S02]  /*70b0*/  PRMT R65, R50.reuse, 0x8880, RZ ;  /* 0x0000888032417816 */ /* 0x040fe400000000ff */
[----:B------:R-:W-:Y:S02]  /*70c0*/  SHF.R.S32.HI R41, RZ, 0x18, R49 ;  /* 0x00000018ff297819 */ /* 0x000fe40000011431 */
[----:B------:R-:W-:Y:S02]  /*70d0*/  SHF.L.U32 R64, R50, 0x10, RZ ;  /* 0x0000001032407819 */ /* 0x000fe400000006ff */
[----:B------:R-:W-:Y:S01]  /*70e0*/  SHF.R.S32.HI R42, RZ, 0x18, R50 ;  /* 0x00000018ff2a7819 */ /* 0x000fe20000011432 */
[----:B------:R-:W-:Y:S01]  /*70f0*/  UIADD3 UR4, UPT, UPT, UR5, 0xc0, URZ ;  /* 0x000000c005047890 */ /* 0x000fe2000fffe0ff */
[----:B------:R-:W-:Y:S01]  /*7100*/  PRMT R59, R44, 0x8880, RZ ;  /* 0x000088802c3b7816 */ /* 0x000fe200000000ff */
[C---:B-1----:R-:W-:Y:S02]  /*7110*/  IMAD R4, R38.reuse, R4, RZ ;  /* 0x0000000426047224 */ /* 0x042fe400078e02ff */
[----:B------:R-:W-:Y:S01]  /*7120*/  UPRMT UR4, UR45, 0x654, UR4 ;  /* 0x000006542d047896 */ /* 0x000fe20008000004 */
[C---:B------:R-:W-:Y:S01]  /*7130*/  IMAD R5, R38.reuse, R5, RZ ;  /* 0x0000000526057224 */ /* 0x040fe200078e02ff */
[----:B------:R-:W-:Y:S01]  /*7140*/  SHF.R.S32.HI R43, RZ, 0x18, R51 ;  /* 0x00000018ff2b7819 */ /* 0x000fe20000011433 */
[----:B------:R-:W-:Y:S01]  /*7150*/  IMAD R6, R38, R6, RZ ;  /* 0x0000000626067224 */ /* 0x000fe200078e02ff */
[----:B------:R-:W-:Y:S01]  /*7160*/  SHF.L.U32 R51, R46, 0x8, RZ ;  /* 0x000000082e337819 */ /* 0x000fe200000006ff */
[----:B------:R-:W-:Y:S01]  /*7170*/  IMAD R4, R0, R40, R4 ;  /* 0x0000002800047224 */ /* 0x000fe200078e0204 */
[----:B------:R-:W-:Y:S01]  /*7180*/  MOV R0, R68 ;  /* 0x0000004400007202 */ /* 0x000fe20000000f00 */
[----:B------:R-:W-:Y:S01]  /*7190*/  IMAD R7, R38, R7, RZ ;  /* 0x0000000726077224 */ /* 0x000fe200078e02ff */
[----:B------:R-:W-:Y:S01]  /*71a0*/  SHF.L.U32 R58, R44, 0x10, RZ ;  /* 0x000000102c3a7819 */ /* 0x000fe200000006ff */
[-C--:B------:R-:W-:Y:S01]  /*71b0*/  IMAD R5, R2, R40.reuse, R5 ;  /* 0x0000002802057224 */ /* 0x080fe200078e0205 */
[----:B------:R-:W-:Y:S01]  /*71c0*/  SYNCS.ARRIVE.TRANS64.RED.A1T0 RZ, [UR4], RZ ;  /* 0x000000ffffff79a7 */ /* 0x000fe20008100404 */
[----:B------:R-:W-:Y:S01]  /*71d0*/  IMAD R6, R3, R40, R6 ;  /* 0x0000002803067224 */ /* 0x000fe200078e0206 */
[----:B------:R-:W-:Y:S01]  /*71e0*/  SHF.R.S32.HI R2, RZ, 0x18, R67 ;  /* 0x00000018ff027819 */ /* 0x000fe20000011443 */
[C---:B------:R-:W-:Y:S01]  /*71f0*/  IMAD R8, R38.reuse, R8, RZ ;  /* 0x0000000826087224 */ /* 0x040fe200078e02ff */
[----:B------:R-:W-:Y:S01]  /*7200*/  SHF.R.S32.HI R3, RZ, 0x18, R66 ;  /* 0x00000018ff037819 */ /* 0x000fe20000011442 */
[-C--:B------:R-:W-:Y:S01]  /*7210*/  IMAD R7, R39, R40.reuse, R7 ;  /* 0x0000002827077224 */ /* 0x080fe200078e0207 */
[----:B------:R-:W-:Y:S01]  /*7220*/  MOV R39, R65 ;  /* 0x0000004100277202 */ /* 0x000fe20000000f00 */
[----:B------:R-:W-:Y:S01]  /*7230*/  IMAD R9, R38, R9, RZ ;  /* 0x0000000926097224 */ /* 0x000fe200078e02ff */
[C---:B------:R-:W-:Y:S01]  /*7240*/  PRMT R56, R45.reuse, 0x8880, RZ ;  /* 0x000088802d387816 */ /* 0x040fe200000000ff */
[----:B------:R-:W-:Y:S01]  /*7250*/  IMAD R8, R0, R40, R8 ;  /* 0x0000002800087224 */ /* 0x000fe200078e0208 */
[----:B------:R-:W-:Y:S01]  /*7260*/  SHF.L.U32 R55, R45, 0x10, RZ ;  /* 0x000000102d377819 */ /* 0x000fe200000006ff */
[----:B------:R-:W-:Y:S01]  /*7270*/  IMAD R10, R38, R10, RZ ;  /* 0x0000000a260a7224 */ /* 0x000fe200078e02ff */
[----:B------:R-:W-:Y:S01]  /*7280*/  PRMT R53, R46, 0x8880, RZ ;  /* 0x000088802e357816 */ /* 0x000fe200000000ff */
[----:B------:R-:W-:Y:S01]  /*7290*/  IMAD R9, R2, R40, R9 ;  /* 0x0000002802097224 */ /* 0x000fe200078e0209 */
[----:B------:R-:W-:Y:S01]  /*72a0*/  SHF.R.S32.HI R45, RZ, 0x18, R45 ;  /* 0x00000018ff2d7819 */ /* 0x000fe2000001142d */
[----:B------:R-:W-:Y:S01]  /*72b0*/  IMAD R0, R38, R20, RZ ;  /* 0x0000001426007224 */ /* 0x000fe200078e02ff */
[----:B------:R-:W-:Y:S01]  /*72c0*/  SHF.L.U32 R52, R46, 0x10, RZ ;  /* 0x000000102e347819 */ /* 0x000fe200000006ff */
[C---:B------:R-:W-:Y:S01]  /*72d0*/  IMAD R11, R38.reuse, R11, RZ ;  /* 0x0000000b260b7224 */ /* 0x040fe200078e02ff */
[C---:B------:R-:W-:Y:S01]  /*72e0*/  PRMT R50, R47.reuse, 0x8880, RZ ;  /* 0x000088802f327816 */ /* 0x040fe200000000ff */
[C---:B------:R-:W-:Y:S01]  /*72f0*/  IMAD R2, R38.reuse, R21, RZ ;  /* 0x0000001526027224 */ /* 0x040fe200078e02ff */
[----:B------:R-:W-:Y:S01]  /*7300*/  SHF.R.S32.HI R46, RZ, 0x18, R46 ;  /* 0x00000018ff2e7819 */ /* 0x000fe2000001142e */
[C---:B------:R-:W-:Y:S01]  /*7310*/  IMAD R20, R38.reuse, R24, RZ ;  /* 0x0000001826147224 */ /* 0x040fe200078e02ff */
[----:B------:R-:W-:Y:S01]  /*7320*/  SHF.L.U32 R49, R47, 0x10, RZ ;  /* 0x000000102f317819 */ /* 0x000fe200000006ff */
[C---:B------:R-:W-:Y:S01]  /*7330*/  IMAD R21, R38.reuse, R25, RZ ;  /* 0x0000001926157224 */ /* 0x040fe200078e02ff */
[----:B------:R-:W-:Y:S01]  /*7340*/  SHF.R.S32.HI R47, RZ, 0x18, R47 ;  /* 0x00000018ff2f7819 */ /* 0x000fe2000001142f */
[----:B------:R-:W-:Y:S01]  /*7350*/  IMAD R24, R38, R28, RZ ;  /* 0x0000001c26187224 */ /* 0x000fe200078e02ff */
[----:B------:R-:W-:Y:S01]  /*7360*/  SHF.L.U32 R57, R44, 0x8, RZ ;  /* 0x000000082c397819 */ /* 0x000fe200000006ff */
[----:B------:R-:W-:Y:S01]  /*7370*/  IMAD R10, R3, R40, R10 ;  /* 0x00000028030a7224 */ /* 0x000fe200078e020a */
[----:B------:R-:W-:Y:S01]  /*7380*/  SHF.R.S32.HI R44, RZ, 0x18, R44 ;  /* 0x00000018ff2c7819 */ /* 0x000fe2000001142c */
[----:B------:R-:W-:Y:S01]  /*7390*/  IMAD R12, R38, R12, RZ ;  /* 0x0000000c260c7224 */ /* 0x000fe200078e02ff */
[----:B------:R-:W-:Y:S01]  /*73a0*/  IADD3 R36, PT, PT, R36, 0x1, RZ ;  /* 0x0000000124247810 */ /* 0x000fe20007ffe0ff */
[C---:B------:R-:W-:Y:S02]  /*73b0*/  IMAD R25, R38.reuse, R29, RZ ;  /* 0x0000001d26197224 */ /* 0x040fe400078e02ff */
[C---:B------:R-:W-:Y:S01]  /*73c0*/  IMAD R28, R38.reuse, R32, RZ ;  /* 0x00000020261c7224 */ /* 0x040fe200078e02ff */
[----:B------:R-:W-:Y:S01]  /*73d0*/  SHF.R.S32.HI R32, RZ, 0x18, R64 ;  /* 0x00000018ff207819 */ /* 0x000fe20000011440 */
[C---:B------:R-:W-:Y:S01]  /*73e0*/  IMAD R29, R38.reuse, R33, RZ ;  /* 0x00000021261d7224 */ /* 0x040fe200078e02ff */
[----:B------:R-:W-:Y:S01]  /*73f0*/  I2IP.S8.S32.SAT R33, R7, R6, RZ ;  /* 0x0000000607217239 */ /* 0x000fe200000014ff */
[----:B------:R-:W-:Y:S01]  /*7400*/  IMAD R11, R41, R40, R11 ;  /* 0x00000028290b7224 */ /* 0x000fe200078e020b */
[----:B------:R-:W-:Y:S01]  /*7410*/  SHF.R.S32.HI R6, RZ, 0x18, R63 ;  /* 0x00000018ff067819 */ /* 0x000fe2000001143f */
[C---:B------:R-:W-:Y:S01]  /*7420*/  IMAD R13, R38.reuse, R13, RZ ;  /* 0x0000000d260d7224 */ /* 0x040fe200078e02ff */
[----:B------:R-:W-:Y:S01]  /*7430*/  MOV R7, R62 ;  /* 0x0000003e00077202 */ /* 0x000fe20000000f00 */
[C---:B------:R-:W-:Y:S02]  /*7440*/  IMAD R14, R38.reuse, R14, RZ ;  /* 0x0000000e260e7224 */ /* 0x040fe400078e02ff */
[C---:B------:R-:W-:Y:S02]  /*7450*/  IMAD R3, R38.reuse, R22, RZ ;  /* 0x0000001626037224 */ /* 0x040fe400078e02ff */
[----:B------:R-:W-:Y:S02]  /*7460*/  IMAD R12, R39, R40, R12 ;  /* 0x00000028270c7224 */ /* 0x000fe400078e020c */
[C---:B------:R-:W-:Y:S02]  /*7470*/  IMAD R22, R38.reuse, R26, RZ ;  /* 0x0000001a26167224 */ /* 0x040fe400078e02ff */
[C---:B------:R-:W-:Y:S02]  /*7480*/  IMAD R15, R38.reuse, R15, RZ ;  /* 0x0000000f260f7224 */ /* 0x040fe400078e02ff */
[----:B------:R-:W-:Y:S02]  /*7490*/  IMAD R26, R38, R30, RZ ;  /* 0x0000001e261a7224 */ /* 0x000fe400078e02ff */
[----:B------:R-:W-:Y:S02]  /*74a0*/  IMAD R13, R32, R40, R13 ;  /* 0x00000028200d7224 */ /* 0x000fe400078e020d */
[C---:B------:R-:W-:Y:S01]  /*74b0*/  IMAD R30, R38.reuse, R34, RZ ;  /* 0x00000022261e7224 */ /* 0x040fe200078e02ff */
[----:B------:R-:W-:Y:S01]  /*74c0*/  I2IP.S8.S32.SAT R34, R11, R10, RZ ;  /* 0x0000000a0b227239 */ /* 0x000fe200000014ff */
[----:B------:R-:W-:Y:S01]  /*74d0*/  IMAD R16, R38, R16, RZ ;  /* 0x0000001026107224 */ /* 0x000fe200078e02ff */
[----:B------:R-:W-:Y:S01]  /*74e0*/  SHF.R.S32.HI R10, RZ, 0x18, R61 ;  /* 0x00000018ff0a7819 */ /* 0x000fe2000001143d */
[----:B------:R-:W-:Y:S01]  /*74f0*/  IMAD R14, R6, R40, R14 ;  /* 0x00000028060e7224 */ /* 0x000fe200078e020e */
[----:B------:R-:W-:Y:S01]  /*7500*/  I2IP.S8.S32.SAT R61, R9, R8, R34 ;  /* 0x00000008093d7239 */ /* 0x000fe20000001422 */
[----:B------:R-:W-:Y:S01]  /*7510*/  IMAD R17, R38, R17, RZ ;  /* 0x0000001126117224 */ /* 0x000fe200078e02ff */
[----:B------:R-:W-:Y:S01]  /*7520*/  SHF.R.S32.HI R11, RZ, 0x18, R60 ;  /* 0x00000018ff0b7819 */ /* 0x000fe2000001143c */
[----:B------:R-:W-:Y:S01]  /*7530*/  IMAD R15, R42, R40, R15 ;  /* 0x000000282a0f7224 */ /* 0x000fe200078e020f */
[----:B------:R-:W-:Y:S01]  /*7540*/  I2IP.S8.S32.SAT R60, R5, R4, R33 ;  /* 0x00000004053c7239 */ /* 0x000fe20000001421 */
[C---:B------:R-:W-:Y:S01]  /*7550*/  IMAD R18, R38.reuse, R18, RZ ;  /* 0x0000001226127224 */ /* 0x040fe200078e02ff */
[----:B------:R-:W-:Y:S01]  /*7560*/  SHF.R.S32.HI R5, RZ, 0x18, R58 ;  /* 0x00000018ff057819 */ /* 0x000fe2000001143a */
[----:B------:R-:W-:Y:S01]  /*7570*/  IMAD R16, R7, R40, R16 ;  /* 0x0000002807107224 */ /* 0x000fe200078e0210 */
[----:B------:R-:W-:Y:S01]  /*7580*/  I2IP.S8.S32.SAT R14, R15, R14, RZ ;  /* 0x0000000e0f0e7239 */ /* 0x000fe200000014ff */
[----:B------:R-:W-:Y:S01]  /*7590*/  IMAD R19, R38, R19, RZ ;  /* 0x0000001326137224 */ /* 0x000fe200078e02ff */
[----:B------:R-:W-:Y:S01]  /*75a0*/  SHF.R.S32.HI R7, RZ, 0x18, R48 ;  /* 0x00000018ff077819 */ /* 0x000fe20000011430 */
[----:B------:R-:W-:Y:S01]  /*75b0*/  IMAD R17, R10, R40, R17 ;  /* 0x000000280a117224 */ /* 0x000fe200078e0211 */
[----:B------:R-:W-:Y:S01]  /*75c0*/  I2IP.S8.S32.SAT R62, R13, R12, R14 ;  /* 0x0000000c0d3e7239 */ /* 0x000fe2000000140e */
[-C--:B------:R-:W-:Y:S01]  /*75d0*/  IMAD R18, R11, R40.reuse, R18 ;  /* 0x000000280b127224 */ /* 0x080fe200078e0212 */
[----:B------:R-:W-:Y:S01]  /*75e0*/  SHF.R.S32.HI R6, RZ, 0x18, R57 ;  /* 0x00000018ff067819 */ /* 0x000fe20000011439 */
[----:B------:R-:W-:Y:S02]  /*75f0*/  IMAD.MOV.U32 R4, RZ, RZ, R59 ;  /* 0x000000ffff047224 */ /* 0x000fe400078e003b */
[-C--:B------:R-:W-:Y:S02]  /*7600*/  IMAD R19, R43, R40.reuse, R19 ;  /* 0x000000282b137224 */ /* 0x080fe400078e0213 */
[----:B------:R-:W-:Y:S01]  /*7610*/  IMAD R0, R4, R40, R0 ;  /* 0x0000002804007224 */ /* 0x000fe200078e0200 */
[----:B------:R-:W-:Y:S01]  /*7620*/  MOV R4, R56 ;  /* 0x0000003800047202 */ /* 0x000fe20000000f00 */
[----:B------:R-:W-:Y:S01]  /*7630*/  IMAD R23, R38, R23, RZ ;  /* 0x0000001726177224 */ /* 0x000fe200078e02ff */
[----:B------:R-:W-:Y:S01]  /*7640*/  I2IP.S8.S32.SAT R18, R19, R18, RZ ;  /* 0x0000001213127239 */ /* 0x000fe200000014ff */
[-C--:B------:R-:W-:Y:S01]  /*7650*/  IMAD R2, R5, R40.reuse, R2 ;  /* 0x0000002805027224 */ /* 0x080fe200078e0202 */
[----:B------:R-:W-:Y:S01]  /*7660*/  SHF.R.S32.HI R5, RZ, 0x18, R55 ;  /* 0x00000018ff057819 */ /* 0x000fe20000011437 */
[----:B------:R-:W-:Y:S01]  /*7670*/  IMAD R3, R6, R40, R3 ;  /* 0x0000002806037224 */ /* 0x000fe200078e0203 */
[----:B------:R-:W-:Y:S01]  /*7680*/  I2IP.S8.S32.SAT R63, R17, R16, R18 ;  /* 0x00000010113f7239 */ /* 0x000fe20000001412 */
[-C--:B------:R-:W-:Y:S01]  /*7690*/  IMAD R23, R44, R40.reuse, R23 ;  /* 0x000000282c177224 */ /* 0x080fe200078e0217 */
[----:B------:R-:W-:Y:S01]  /*76a0*/  SHF.R.S32.HI R6, RZ, 0x18, R54 ;  /* 0x00000018ff067819 */ /* 0x000fe20000011436 */
[-C--:B------:R-:W-:Y:S01]  /*76b0*/  IMAD R20, R4, R40.reuse, R20 ;  /* 0x0000002804147224 */ /* 0x080fe200078e0214 */
[----:B------:R-:W-:Y:S01]  /*76c0*/  MOV R4, R53 ;  /* 0x0000003500047202 */ /* 0x000fe20000000f00 */
[----:B------:R1:W-:Y:S01]  /*76d0*/  STS.128 [R69+UR44+0x3200], R60 ;  /* 0x0032003c45007988 */ /* 0x0003e20008000c2c */
[----:B------:R-:W-:Y:S01]  /*76e0*/  IMAD R27, R38, R27, RZ ;  /* 0x0000001b261b7224 */ /* 0x000fe200078e02ff */
[----:B------:R-:W-:Y:S01]  /*76f0*/  I2IP.S8.S32.SAT R3, R23, R3, RZ ;  /* 0x0000000317037239 */ /* 0x000fe200000014ff */
[-C--:B------:R-:W-:Y:S01]  /*7700*/  IMAD R21, R5, R40.reuse, R21 ;  /* 0x0000002805157224 */ /* 0x080fe200078e0215 */
[----:B------:R-:W-:Y:S01]  /*7710*/  SHF.R.S32.HI R5, RZ, 0x18, R52 ;  /* 0x00000018ff057819 */ /* 0x000fe20000011434 */
[-C--:B------:R-:W-:Y:S01]  /*7720*/  IMAD R22, R6, R40.reuse, R22 ;  /* 0x0000002806167224 */ /* 0x080fe200078e0216 */
[----:B------:R-:W-:Y:S01]  /*7730*/  SHF.R.S32.HI R6, RZ, 0x18, R49 ;  /* 0x00000018ff067819 */ /* 0x000fe20000011431 */
[-C--:B------:R-:W-:Y:S02]  /*7740*/  IMAD R27, R45, R40.reuse, R27 ;  /* 0x000000282d1b7224 */ /* 0x080fe400078e021b */
[-C--:B------:R-:W-:Y:S01]  /*7750*/  IMAD R24, R4, R40.reuse, R24 ;  /* 0x0000002804187224 */ /* 0x080fe200078e0218 */
[----:B------:R-:W-:Y:S01]  /*7760*/  SHF.R.S32.HI R4, RZ, 0x18, R51 ;  /* 0x00000018ff047819 */ /* 0x000fe20000011433 */
[----:B------:R-:W-:Y:S01]  /*7770*/  IMAD R25, R5, R40, R25 ;  /* 0x0000002805197224 */ /* 0x000fe200078e0219 */
[----:B------:R-:W-:Y:S01]  /*7780*/  MOV R5, R50 ;  /* 0x0000003200057202 */ /* 0x000fe20000000f00 */
[----:B------:R-:W-:Y:S02]  /*7790*/  IMAD R31, R38, R31, RZ ;  /* 0x0000001f261f7224 */ /* 0x000fe400078e02ff */
[----:B------:R-:W-:Y:S01]  /*77a0*/  IMAD R26, R4, R40, R26 ;  /* 0x00000028041a7224 */ /* 0x000fe200078e021a */
[----:B------:R-:W-:Y:S01]  /*77b0*/  I2IP.S8.S32.SAT R4, R2, R0, R3 ;  /* 0x0000000002047239 */ /* 0x000fe20000001403 */
[-C--:B------:R-:W-:Y:S02]  /*77c0*/  IMAD R31, R46, R40.reuse, R31 ;  /* 0x000000282e1f7224 */ /* 0x080fe400078e021f */
[----:B------:R-:W-:Y:S01]  /*77d0*/  IMAD R28, R5, R40, R28 ;  /* 0x00000028051c7224 */ /* 0x000fe200078e021c */
[----:B------:R-:W-:Y:S01]  /*77e0*/  I2IP.S8.S32.SAT R5, R27, R22, RZ ;  /* 0x000000161b057239 */ /* 0x000fe200000014ff */
[----:B------:R-:W-:Y:S01]  /*77f0*/  IMAD R29, R6, R40, R29 ;  /* 0x00000028061d7224 */ /* 0x000fe200078e021d */
[----:B------:R-:W-:Y:S01]  /*7800*/  I2IP.S8.S32.SAT R6, R31, R26, RZ ;  /* 0x0000001a1f067239 */ /* 0x000fe200000014ff */
[----:B------:R-:W-:Y:S01]  /*7810*/  IMAD R35, R38, R35, RZ ;  /* 0x0000002326237224 */ /* 0x000fe200078e02ff */
[----:B------:R-:W-:Y:S01]  /*7820*/  I2IP.S8.S32.SAT R5, R21, R20, R5 ;  /* 0x0000001415057239 */ /* 0x000fe20000001405 */
[----:B------:R-:W-:Y:S01]  /*7830*/  IMAD R30, R7, R40, R30 ;  /* 0x00000028071e7224 */ /* 0x000fe200078e021e */
[----:B------:R-:W-:Y:S01]  /*7840*/  I2IP.S8.S32.SAT R6, R25, R24, R6 ;  /* 0x0000001819067239 */ /* 0x000fe20000001406 */
[----:B------:R-:W-:Y:S05]  /*7850*/  IMAD R35, R47, R40, R35 ;  /* 0x000000282f237224 */ /* 0x000fea00078e0223 */
[----:B------:R-:W-:Y:S04]  /*7860*/  I2IP.S8.S32.SAT R7, R35, R30, RZ ;  /* 0x0000001e23077239 */ /* 0x000fe800000014ff */
[----:B------:R-:W-:Y:S05]  /*7870*/  I2IP.S8.S32.SAT R7, R29, R28, R7 ;  /* 0x0000001c1d077239 */ /* 0x000fea0000001407 */
        /* <DEDUP_REMOVED lines=10> */
[----:B------:R-:W-:Y:S02]  /*7920*/  UIADD3 UR9, UPT, UPT, UR49, 0x40, URZ ;  /* 0x0000004031097890 */ /* 0x000fe4000fffe0ff */
[----:B------:R-:W-:Y:S01]  /*7930*/  UIADD3 UR8, UPT, UPT, UR44, 0x3200, URZ ;  /* 0x000032002c087890 */ /* 0x000fe2000fffe0ff */
[----:B------:R-:W-:Y:S01]  /*7940*/  UMOV UR10, UR50 ;  /* 0x00000032000a7c82 */ /* 0x000fe20008000000 */
[----:B------:R-:W-:Y:S01]  /*7950*/  UMOV UR11, UR36 ;  /* 0x00000024000b7c82 */ /* 0x000fe20008000000 */
[----:B--2---:R-:W-:Y:S04]  /*7960*/  UIADD3 UR4, UP0, UPT, UR6, 0x680, URZ ;  /* 0x0000068006047890 */ /* 0x004fe8000ff1e0ff */
[----:B------:R-:W-:Y:S09]  /*7970*/  UIADD3.X UR5, UPT, UPT, URZ, UR7, URZ, UP0, !UPT ;  /* 0x00000007ff057290 */ /* 0x000ff200087fe4ff */
[----:B------:R2:W-:Y:S01]  /*7980*/  UTMASTG.3D [UR8], [UR4] ;  /* 0x00000008040073b5 */ /* 0x0005e20008010000 */
[----:B------:R0:W-:Y:S01]  /*7990*/  UTMACMDFLUSH ;  /* 0x00000000000079b7 */ /* 0x0001e20000000000 */
[----:B--2---:R-:W-:Y:S04]  /*79a0*/  DEPBAR.LE SB0, 0x1 ;  /* 0x000080400000791a */ /* 0x004fe80000000000 */
.L_x_111:
[----:B------:R-:W-:Y:S05]  /*79b0*/  BSYNC.RECONVERGENT B0 ;  /* 0x0000000000007941 */ /* 0x000fea0003800200 */
.L_x_110:
[----:B------:R-:W-:Y:S01]  /*79c0*/  R2UR UR4, R76 ;  /* 0x000000004c0472ca */ /* 0x000fe200000e0000 */
[----:B------:R-:W-:Y:S01]  /*79d0*/  BAR.SYNC.DEFER_BLOCKING 0x1, 0x80 ;  /* 0x0042000000007b1d */ /* 0x000fe20000010000 */
[----:B------:R-:W-:Y:S01]  /*79e0*/  ISETP.NE.AND P0, PT, R78, 0x2, PT ;  /* 0x000000024e00780c */ /* 0x000fe20003f05270 */
[----:B------:R-:W-:Y:S01]  /*79f0*/  UISETP.NE.AND UP0, UPT, UR46, URZ, UPT ;  /* 0x000000ff2e00728c */ /* 0x000fe2000bf05270 */
[----:B------:R-:W-:Y:S01]  /*7a00*/  ISETP.NE.AND P1, PT, R36, 0x4, PT ;  /* 0x000000042400780c */ /* 0x000fe20003f25270 */
[----:B------:R-:W-:Y:S01]  /*7a10*/  UIADD3 UR16, UPT, UPT, UR38, UR63, URZ ;  /* 0x0000003f26107290 */ /* 0x000fe2000fffe0ff */
[----:B------:R-:W-:Y:S02]  /*7a20*/  SEL R2, RZ, 0x1, P0 ;  /* 0x00000001ff027807 */ /* 0x000fe40000000000 */
[----:B------:R-:W-:Y:S02]  /*7a30*/  SEL R0, RZ, 0x1, P1 ;  /* 0x00000001ff007807 */ /* 0x000fe40000800000 */
[----:B------:R-:W-:Y:S02]  /*7a40*/  LOP3.LUT R82, R82, R2, RZ, 0x3c, !PT ;  /* 0x0000000252527212 */ /* 0x000fe400078e3cff */
[----:B------:R-:W-:Y:S01]  /*7a50*/  LOP3.LUT R83, R83, R0, RZ, 0x3c, !PT ;  /* 0x0000000053537212 */ /* 0x000fe200078e3cff */
[----:B------:R-:W-:Y:S01]  /*7a60*/  UIADD3 UR20, UPT, UPT, UR37, UR4, URZ ;  /* 0x0000000425147290 */ /* 0x000fe2000fffe0ff */
[----:B------:R-:W-:Y:S02]  /*7a70*/  SEL R78, R78, RZ, P0 ;  /* 0x000000ff4e4e7207 */ /* 0x000fe40000000000 */
[----:B------:R-:W-:Y:S01]  /*7a80*/  SEL R36, R36, RZ, P1 ;  /* 0x000000ff24247207 */ /* 0x000fe20000800000 */
[----:B------:R-:W-:Y:S01]  /*7a90*/  UMOV UR36, UR59 ;  /* 0x0000003b00247c82 */ /* 0x000fe20008000000 */
[----:B------:R-:W-:Y:S07]  /*7aa0*/  BRA.U UP0, `(.L_x_112) ;  /* 0xffffffd500787547 */ /* 0x000fee000b83ffff */
[----:B------:R-:W-:Y:S05]  /*7ab0*/  EXIT ;  /* 0x000000000000794d */ /* 0x000fea0003800000 */
.L_x_24:
[----:B--2---:R2:W3:Y:S02]  /*7ac0*/  SYNCS.PHASECHK.TRANS64.TRYWAIT P0, [R0+URZ+0xf0], R2 ;  /* 0x0000f002000075a7 */ /* 0x0044e400080011ff */
[----:B---3--:R-:W-:Y:S05]  /*7ad0*/  @!P0 NANOSLEEP.SYNCS 0x989680 ;  /* 0x009896800000895d */ /* 0x008fea0003900000 */
[----:B------:R-:W3:Y:S02]  /*7ae0*/  @!P0 SYNCS.PHASECHK.TRANS64 P0, [R0+URZ+0xf0], R2 ;  /* 0x0000f002000085a7 */ /* 0x000ee400080010ff */
[----:B---3--:R-:W-:Y:S05]  /*7af0*/  @!P0 BRA `(.L_x_24) ;  /* 0xfffffffc00f08947 */ /* 0x008fea000383ffff */
[----:B------:R-:W-:Y:S05]  /*7b00*/  BRA `(.L_x_113) ;  /* 0xffffff9c00b07947 */ /* 0x000fea000383ffff */
.L_x_27:
[----:B-1----:R-:W-:-:S07]  /*7b10*/  MOV R0, UR33 ;  /* 0x0000002100007c02 */ /* 0x002fce0008000f00 */
.L_x_114:
[----:B-1----:R1:W2:Y:S02]  /*7b20*/  SYNCS.PHASECHK.TRANS64.TRYWAIT P0, [R0+URZ+0x28], R3 ;  /* 0x00002803000075a7 */ /* 0x0022a400080011ff */
[----:B--2---:R-:W-:Y:S05]  /*7b30*/  @!P0 NANOSLEEP.SYNCS 0x989680 ;  /* 0x009896800000895d */ /* 0x004fea0003900000 */
[----:B------:R-:W2:Y:S02]  /*7b40*/  @!P0 SYNCS.PHASECHK.TRANS64 P0, [R0+URZ+0x28], R3 ;  /* 0x00002803000085a7 */ /* 0x000ea400080010ff */
[----:B--2---:R-:W-:Y:S05]  /*7b50*/  @!P0 BRA `(.L_x_114) ;  /* 0xfffffffc00f08947 */ /* 0x004fea000383ffff */
[----:B------:R-:W-:Y:S05]  /*7b60*/  BRA `(.L_x_26) ;  /* 0xffffff9c00fc7947 */ /* 0x000fea000383ffff */
.L_x_34:
[----:B-1----:R-:W-:-:S07]  /*7b70*/  MOV R0, UR17 ;  /* 0x0000001100007c02 */ /* 0x002fce0008000f00 */
.L_x_115:
[----:B-1----:R1:W2:Y:S02]  /*7b80*/  SYNCS.PHASECHK.TRANS64.TRYWAIT P0, [R0+URZ+0x28], R3 ;  /* 0x00002803000075a7 */ /* 0x0022a400080011ff */
[----:B--2---:R-:W-:Y:S05]  /*7b90*/  @!P0 NANOSLEEP.SYNCS 0x989680 ;  /* 0x009896800000895d */ /* 0x004fea0003900000 */
[----:B------:R-:W2:Y:S02]  /*7ba0*/  @!P0 SYNCS.PHASECHK.TRANS64 P0, [R0+URZ+0x28], R3 ;  /* 0x00002803000085a7 */ /* 0x000ea400080010ff */
[----:B--2---:R-:W-:Y:S05]  /*7bb0*/  @!P0 BRA `(.L_x_115) ;  /* 0xfffffffc00f08947 */ /* 0x004fea000383ffff */
[----:B------:R-:W-:Y:S05]  /*7bc0*/  BRA `(.L_x_33) ;  /* 0xffffffa000bc7947 */ /* 0x000fea000383ffff */
.L_x_39:
[----:B-1----:R1:W2:Y:S02]  /*7bd0*/  SYNCS.PHASECHK.TRANS64.TRYWAIT P0, [R3+URZ+0x80], R0 ;  /* 0x00008000030075a7 */ /* 0x0022a400080011ff */
[----:B--2---:R-:W-:Y:S05]  /*7be0*/  @!P0 NANOSLEEP.SYNCS 0x989680 ;  /* 0x009896800000895d */ /* 0x004fea0003900000 */
[----:B------:R-:W2:Y:S02]  /*7bf0*/  @!P0 SYNCS.PHASECHK.TRANS64 P0, [R3+URZ+0x80], R0 ;  /* 0x00008000030085a7 */ /* 0x000ea400080010ff */
[----:B--2---:R-:W-:Y:S05]  /*7c00*/  @!P0 BRA `(.L_x_39) ;  /* 0xfffffffc00f08947 */ /* 0x004fea000383ffff */
[----:B------:R-:W-:Y:S05]  /*7c10*/  BRA `(.L_x_116) ;  /* 0xffffffa400647947 */ /* 0x000fea000383ffff */
.L_x_43:
[----:B------:R-:W-:-:S07]  /*7c20*/  MOV R0, UR4 ;  /* 0x0000000400007c02 */ /* 0x000fce0008000f00 */
.L_x_117:
[----:B-1----:R1:W2:Y:S02]  /*7c30*/  SYNCS.PHASECHK.TRANS64.TRYWAIT P0, [R0+URZ], R2 ;  /* 0x00000002000075a7 */ /* 0x0022a400080011ff */
[----:B--2---:R-:W-:Y:S05]  /*7c40*/  @!P0 NANOSLEEP.SYNCS 0x989680 ;  /* 0x009896800000895d */ /* 0x004fea0003900000 */
[----:B------:R-:W2:Y:S02]  /*7c50*/  @!P0 SYNCS.PHASECHK.TRANS64 P0, [R0+URZ], R2 ;  /* 0x00000002000085a7 */ /* 0x000ea400080010ff */
[----:B--2---:R-:W-:Y:S05]  /*7c60*/  @!P0 BRA `(.L_x_117) ;  /* 0xfffffffc00f08947 */ /* 0x004fea000383ffff */
[----:B------:R-:W-:Y:S05]  /*7c70*/  BRA `(.L_x_118) ;  /* 0xffffffac000c7947 */ /* 0x000fea000383ffff */
.L_x_44:
[----:B------:R-:W-:-:S07]  /*7c80*/  MOV R0, UR5 ;  /* 0x0000000500007c02 */ /* 0x000fce0008000f00 */
.L_x_119:
[----:B-1----:R1:W2:Y:S02]  /*7c90*/  SYNCS.PHASECHK.TRANS64.TRYWAIT P0, [R0+URZ], R3 ;  /* 0x00000003000075a7 */ /* 0x0022a400080011ff */
[----:B--2---:R-:W-:Y:S05]  /*7ca0*/  @!P0 NANOSLEEP.SYNCS 0x989680 ;  /* 0x009896800000895d */ /* 0x004fea0003900000 */
[----:B------:R-:W2:Y:S02]  /*7cb0*/  @!P0 SYNCS.PHASECHK.TRANS64 P0, [R0+URZ], R3 ;  /* 0x00000003000085a7 */ /* 0x000ea400080010ff */
[----:B--2---:R-:W-:Y:S05]  /*7cc0*/  @!P0 BRA `(.L_x_119) ;  /* 0xfffffffc00f08947 */ /* 0x004fea000383ffff */
[----:B------:R-:W-:Y:S05]  /*7cd0*/  BRA `(.L_x_120) ;  /* 0xffffffac00187947 */ /* 0x000fea000383ffff */
.L_x_45:
[----:B------:R-:W-:-:S07]  /*7ce0*/  MOV R0, UR5 ;  /* 0x0000000500007c02 */ /* 0x000fce0008000f00 */
.L_x_121:
[----:B-1----:R1:W2:Y:S02]  /*7cf0*/  SYNCS.PHASECHK.TRANS64.TRYWAIT P0, [R0+URZ], R3 ;  /* 0x00000003000075a7 */ /* 0x0022a400080011ff */
[----:B--2---:R-:W-:Y:S05]  /*7d00*/  @!P0 NANOSLEEP.SYNCS 0x989680 ;  /* 0x009896800000895d */ /* 0x004fea0003900000 */
[----:B------:R-:W2:Y:S02]  /*7d10*/  @!P0 SYNCS.PHASECHK.TRANS64 P0, [R0+URZ], R3 ;  /* 0x00000003000085a7 */ /* 0x000ea400080010ff */
[----:B--2---:R-:W-:Y:S05]  /*7d20*/  @!P0 BRA `(.L_x_121) ;  /* 0xfffffffc00f08947 */ /* 0x004fea000383ffff */
[----:B------:R-:W-:Y:S05]  /*7d30*/  BRA `(.L_x_122) ;  /* 0xffffffac00247947 */ /* 0x000fea000383ffff */
.L_x_46:
[----:B------:R-:W-:-:S07]  /*7d40*/  MOV R0, UR5 ;  /* 0x0000000500007c02 */ /* 0x000fce0008000f00 */
.L_x_123:
[----:B-1----:R1:W2:Y:S02]  /*7d50*/  SYNCS.PHASECHK.TRANS64.TRYWAIT P0, [R0+URZ], R3 ;  /* 0x00000003000075a7 */ /* 0x0022a400080011ff */
[----:B--2---:R-:W-:Y:S05]  /*7d60*/  @!P0 NANOSLEEP.SYNCS 0x989680 ;  /* 0x009896800000895d */ /* 0x004fea0003900000 */
[----:B------:R-:W2:Y:S02]  /*7d70*/  @!P0 SYNCS.PHASECHK.TRANS64 P0, [R0+URZ], R3 ;  /* 0x00000003000085a7 */ /* 0x000ea400080010ff */
[----:B--2---:R-:W-:Y:S05]  /*7d80*/  @!P0 BRA `(.L_x_123) ;  /* 0xfffffffc00f08947 */ /* 0x004fea000383ffff */
[----:B------:R-:W-:Y:S05]  /*7d90*/  BRA `(.L_x_124) ;  /* 0xffffffac00307947 */ /* 0x000fea000383ffff */
.L_x_49:
[----:B--2---:R2:W3:Y:S02]  /*7da0*/  SYNCS.PHASECHK.TRANS64.TRYWAIT P0, [R2+URZ+0xe0], R4 ;  /* 0x0000e004020075a7 */ /* 0x0044e400080011ff */
[----:B---3--:R-:W-:Y:S05]  /*7db0*/  @!P0 NANOSLEEP.SYNCS 0x989680 ;  /* 0x009896800000895d */ /* 0x008fea0003900000 */
[----:B------:R-:W3:Y:S02]  /*7dc0*/  @!P0 SYNCS.PHASECHK.TRANS64 P0, [R2+URZ+0xe0], R4 ;  /* 0x0000e004020085a7 */ /* 0x000ee400080010ff */
[----:B---3--:R-:W-:Y:S05]  /*7dd0*/  @!P0 BRA `(.L_x_49) ;  /* 0xfffffffc00f08947 */ /* 0x008fea000383ffff */
[----:B------:R-:W-:Y:S05]  /*7de0*/  BRA `(.L_x_125) ;  /* 0xffffffac008c7947 */ /* 0x000fea000383ffff */
.L_x_50:
[----:B------:R-:W-:-:S07]  /*7df0*/  MOV R2, UR4 ;  /* 0x0000000400027c02 */ /* 0x000fce0008000f00 */
.L_x_126:
[----:B--2---:R2:W3:Y:S02]  /*7e00*/  SYNCS.PHASECHK.TRANS64.TRYWAIT P0, [R2+URZ+0x90], R5 ;  /* 0x00009005020075a7 */ /* 0x0044e400080011ff */
[----:B---3--:R-:W-:Y:S05]  /*7e10*/  @!P0 NANOSLEEP.SYNCS 0x989680 ;  /* 0x009896800000895d */ /* 0x008fea0003900000 */
[----:B------:R-:W3:Y:S02]  /*7e20*/  @!P0 SYNCS.PHASECHK.TRANS64 P0, [R2+URZ+0x90], R5 ;  /* 0x00009005020085a7 */ /* 0x000ee400080010ff */
[----:B---3--:R-:W-:Y:S05]  /*7e30*/  @!P0 BRA `(.L_x_126) ;  /* 0xfffffffc00f08947 */ /* 0x008fea000383ffff */
[----:B------:R-:W-:Y:S05]  /*7e40*/  BRA `(.L_x_127) ;  /* 0xffffffac009c7947 */ /* 0x000fea000383ffff */
.L_x_51:
[----:B--2---:R2:W3:Y:S02]  /*7e50*/  SYNCS.PHASECHK.TRANS64.TRYWAIT P1, [R2+URZ+0x80], R4 ;  /* 0x00008004020075a7 */ /* 0x0044e400080211ff */
[----:B---3--:R-:W-:Y:S05]  /*7e60*/  @!P1 NANOSLEEP.SYNCS 0x989680 ;  /* 0x009896800000995d */ /* 0x008fea0003900000 */
[----:B------:R-:W3:Y:S02]  /*7e70*/  @!P1 SYNCS.PHASECHK.TRANS64 P1, [R2+URZ+0x80], R4 ;  /* 0x00008004020095a7 */ /* 0x000ee400080210ff */
[----:B---3--:R-:W-:Y:S05]  /*7e80*/  @!P1 BRA `(.L_x_51) ;  /* 0xfffffffc00f09947 */ /* 0x008fea000383ffff */
[----:B------:R-:W-:Y:S05]  /*7e90*/  BRA `(.L_x_128) ;  /* 0xffffffac00cc7947 */ /* 0x000fea000383ffff */
.L_x_54:
[----:B------:R-:W-:-:S07]  /*7ea0*/  MOV R0, UR4 ;  /* 0x0000000400007c02 */ /* 0x000fce0008000f00 */
.L_x_129:
[----:B--2---:R2:W3:Y:S02]  /*7eb0*/  SYNCS.PHASECHK.TRANS64.TRYWAIT P0, [R0+URZ+0x90], R2 ;  /* 0x00009002000075a7 */ /* 0x0044e400080011ff */
[----:B---3--:R-:W-:Y:S05]  /*7ec0*/  @!P0 NANOSLEEP.SYNCS 0x989680 ;  /* 0x009896800000895d */ /* 0x008fea0003900000 */
[----:B------:R-:W3:Y:S02]  /*7ed0*/  @!P0 SYNCS.PHASECHK.TRANS64 P0, [R0+URZ+0x90], R2 ;  /* 0x00009002000085a7 */ /* 0x000ee400080010ff */
[----:B---3--:R-:W-:Y:S05]  /*7ee0*/  @!P0 BRA `(.L_x_129) ;  /* 0xfffffffc00f08947 */ /* 0x008fea000383ffff */
[----:B------:R-:W-:Y:S05]  /*7ef0*/  BRA `(.L_x_53) ;  /* 0xffffffb000207947 */ /* 0x000fea000383ffff */
.L_x_61:
[----:B-1----:R1:W2:Y:S02]  /*7f00*/  SYNCS.PHASECHK.TRANS64.TRYWAIT P1, [R0+URZ+0x80], R2 ;  /* 0x00008002000075a7 */ /* 0x0022a400080211ff */
[----:B--2---:R-:W-:Y:S05]  /*7f10*/  @!P1 NANOSLEEP.SYNCS 0x989680 ;  /* 0x009896800000995d */ /* 0x004fea0003900000 */
[----:B------:R-:W2:Y:S02]  /*7f20*/  @!P1 SYNCS.PHASECHK.TRANS64 P1, [R0+URZ+0x80], R2 ;  /* 0x00008002000095a7 */ /* 0x000ea400080210ff */
[----:B--2---:R-:W-:Y:S05]  /*7f30*/  @!P1 BRA `(.L_x_61) ;  /* 0xfffffffc00f09947 */ /* 0x004fea000383ffff */
[----:B------:R-:W-:Y:S05]  /*7f40*/  BRA `(.L_x_130) ;  /* 0xffffffb400947947 */ /* 0x000fea000383ffff */
.L_x_62:
[----:B------:R-:W-:-:S07]  /*7f50*/  MOV R2, UR31 ;  /* 0x0000001f00027c02 */ /* 0x000fce0008000f00 */
.L_x_131:
[----:B-1----:R1:W2:Y:S02]  /*7f60*/  SYNCS.PHASECHK.TRANS64.TRYWAIT P0, [R2+URZ+0xc0], R0 ;  /* 0x0000c000020075a7 */ /* 0x0022a400080011ff */
[----:B--2---:R-:W-:Y:S05]  /*7f70*/  @!P0 NANOSLEEP.SYNCS 0x989680 ;  /* 0x009896800000895d */ /* 0x004fea0003900000 */
[----:B------:R-:W2:Y:S02]  /*7f80*/  @!P0 SYNCS.PHASECHK.TRANS64 P0, [R2+URZ+0xc0], R0 ;  /* 0x0000c000020085a7 */ /* 0x000ea400080010ff */
[----:B--2---:R-:W-:Y:S05]  /*7f90*/  @!P0 BRA `(.L_x_131) ;  /* 0xfffffffc00f08947 */ /* 0x004fea000383ffff */
[----:B------:R-:W-:Y:S05]  /*7fa0*/  BRA `(.L_x_132) ;  /* 0xffffffb400e47947 */ /* 0x000fea000383ffff */
.L_x_65:
[----:B------:R-:W-:Y:S07]  /*7fb0*/  MOV R0, UR5 ;  /* 0x0000000500007c02 */ /* 0x000fee0008000f00 */
.L_x_133:
[----:B-1----:R1:W2:Y:S02]  /*7fc0*/  SYNCS.PHASECHK.TRANS64.TRYWAIT P0, [R0+URZ], R2 ;  /* 0x00000002000075a7 */ /* 0x0022a400080011ff */
[----:B--2---:R-:W-:Y:S05]  /*7fd0*/  @!P0 NANOSLEEP.SYNCS 0x989680 ;  /* 0x009896800000895d */ /* 0x004fea0003900000 */
[----:B------:R-:W2:Y:S02]  /*7fe0*/  @!P0 SYNCS.PHASECHK.TRANS64 P0, [R0+URZ], R2 ;  /* 0x00000002000085a7 */ /* 0x000ea400080010ff */
[----:B--2---:R-:W-:Y:S05]  /*7ff0*/  @!P0 BRA `(.L_x_133) ;  /* 0xfffffffc00f08947 */ /* 0x004fea000383ffff */
[----:B------:R-:W-:Y:S05]  /*8000*/  BRA `(.L_x_64) ;  /* 0xffffffb800007947 */ /* 0x000fea000383ffff */
.L_x_68:
[----:B------:R-:W-:-:S07]  /*8010*/  MOV R0, UR4 ;  /* 0x0000000400007c02 */ /* 0x000fce0008000f00 */
.L_x_134:
[----:B--2---:R2:W4:Y:S02]  /*8020*/  SYNCS.PHASECHK.TRANS64.TRYWAIT P0, [R0+URZ], R2 ;  /* 0x00000002000075a7 */ /* 0x00452400080011ff */
[----:B----4-:R-:W-:Y:S05]  /*8030*/  @!P0 NANOSLEEP.SYNCS 0x989680 ;  /* 0x009896800000895d */ /* 0x010fea0003900000 */
[----:B------:R-:W4:Y:S02]  /*8040*/  @!P0 SYNCS.PHASECHK.TRANS64 P0, [R0+URZ], R2 ;  /* 0x00000002000085a7 */ /* 0x000f2400080010ff */
[----:B----4-:R-:W-:Y:S05]  /*8050*/  @!P0 BRA `(.L_x_134) ;  /* 0xfffffffc00f08947 */ /* 0x010fea000383ffff */
[----:B------:R-:W-:Y:S05]  /*8060*/  BRA `(.L_x_135) ;  /* 0xffffffb800dc7947 */ /* 0x000fea000383ffff */
.L_x_69:
[----:B------:R-:W-:-:S07]  /*8070*/  MOV R0, UR5 ;  /* 0x0000000500007c02 */ /* 0x000fce0008000f00 */
.L_x_136:
[----:B-1----:R1:W2:Y:S02]  /*8080*/  SYNCS.PHASECHK.TRANS64.TRYWAIT P0, [R0+URZ], R3 ;  /* 0x00000003000075a7 */ /* 0x0022a400080011ff */
[----:B--2---:R-:W-:Y:S05]  /*8090*/  @!P0 NANOSLEEP.SYNCS 0x989680 ;  /* 0x009896800000895d */ /* 0x004fea0003900000 */
[----:B------:R-:W2:Y:S02]  /*80a0*/  @!P0 SYNCS.PHASECHK.TRANS64 P0, [R0+URZ], R3 ;  /* 0x00000003000085a7 */ /* 0x000ea400080010ff */
[----:B--2---:R-:W-:Y:S05]  /*80b0*/  @!P0 BRA `(.L_x_136) ;  /* 0xfffffffc00f08947 */ /* 0x004fea000383ffff */
[----:B------:R-:W-:Y:S05]  /*80c0*/  BRA `(.L_x_137) ;  /* 0xffffffb800e87947 */ /* 0x000fea000383ffff */
.L_x_70:
[----:B------:R-:W-:-:S07]  /*80d0*/  MOV R0, UR5 ;  /* 0x0000000500007c02 */ /* 0x000fce0008000f00 */
.L_x_138:
[----:B-1----:R1:W2:Y:S02]  /*80e0*/  SYNCS.PHASECHK.TRANS64.TRYWAIT P0, [R0+URZ], R3 ;  /* 0x00000003000075a7 */ /* 0x0022a400080011ff */
[----:B--2---:R-:W-:Y:S05]  /*80f0*/  @!P0 NANOSLEEP.SYNCS 0x989680 ;  /* 0x009896800000895d */ /* 0x004fea0003900000 */
[----:B------:R-:W2:Y:S02]  /*8100*/  @!P0 SYNCS.PHASECHK.TRANS64 P0, [R0+URZ], R3 ;  /* 0x00000003000085a7 */ /* 0x000ea400080010ff */
[----:B--2---:R-:W-:Y:S05]  /*8110*/  @!P0 BRA `(.L_x_138) ;  /* 0xfffffffc00f08947 */ /* 0x004fea000383ffff */
[----:B------:R-:W-:Y:S05]  /*8120*/  BRA `(.L_x_139) ;  /* 0xffffffb800f47947 */ /* 0x000fea000383ffff */
.L_x_71:
[----:B-1----:R-:W-:-:S07]  /*8130*/  MOV R0, UR4 ;  /* 0x0000000400007c02 */ /* 0x002fce0008000f00 */
.L_x_140:
[----:B-1----:R1:W2:Y:S02]  /*8140*/  SYNCS.PHASECHK.TRANS64.TRYWAIT P0, [R0+URZ], R2 ;  /* 0x00000002000075a7 */ /* 0x0022a400080011ff */
[----:B--2---:R-:W-:Y:S05]  /*8150*/  @!P0 NANOSLEEP.SYNCS 0x989680 ;  /* 0x009896800000895d */ /* 0x004fea0003900000 */
[----:B------:R-:W2:Y:S02]  /*8160*/  @!P0 SYNCS.PHASECHK.TRANS64 P0, [R0+URZ], R2 ;  /* 0x00000002000085a7 */ /* 0x000ea400080010ff */
[----:B--2---:R-:W-:Y:S05]  /*8170*/  @!P0 BRA `(.L_x_140) ;  /* 0xfffffffc00f08947 */ /* 0x004fea000383ffff */
[----:B------:R-:W-:Y:S05]  /*8180*/  BRA `(.L_x_141) ;  /* 0xffffffbc00007947 */ /* 0x000fea000383ffff */
.L_x_76:
[----:B---3--:R3:W4:Y:S02]  /*8190*/  SYNCS.PHASECHK.TRANS64.TRYWAIT P0, [R12+URZ+0x80], R0 ;  /* 0x000080000c0075a7 */ /* 0x00872400080011ff */
[----:B----4-:R-:W-:Y:S05]  /*81a0*/  @!P0 NANOSLEEP.SYNCS 0x989680 ;  /* 0x009896800000895d */ /* 0x010fea0003900000 */
[----:B------:R-:W4:Y:S02]  /*81b0*/  @!P0 SYNCS.PHASECHK.TRANS64 P0, [R12+URZ+0x80], R0 ;  /* 0x000080000c0085a7 */ /* 0x000f2400080010ff */
[----:B----4-:R-:W-:Y:S05]  /*81c0*/  @!P0 BRA `(.L_x_76) ;  /* 0xfffffffc00f08947 */ /* 0x010fea000383ffff */
[----:B------:R-:W-:Y:S05]  /*81d0*/  BRA `(.L_x_142) ;  /* 0xffffffc000187947 */ /* 0x000fea000383ffff */
.L_x_79:
[----:B-1----:R-:W-:Y:S07]  /*81e0*/  MOV R0, UR21 ;  /* 0x0000001500007c02 */ /* 0x002fee0008000f00 */
.L_x_143:
[----:B-1----:R1:W3:Y:S02]  /*81f0*/  SYNCS.PHASECHK.TRANS64.TRYWAIT P2, [R0+URZ+0x78], R6 ;  /* 0x00007806000075a7 */ /* 0x0022e400080411ff */
[----:B---3--:R-:W-:Y:S05]  /*8200*/  @!P2 NANOSLEEP.SYNCS 0x989680 ;  /* 0x009896800000a95d */ /* 0x008fea0003900000 */
[----:B------:R-:W3:Y:S02]  /*8210*/  @!P2 SYNCS.PHASECHK.TRANS64 P2, [R0+URZ+0x78], R6 ;  /* 0x000078060000a5a7 */ /* 0x000ee400080410ff */
[----:B---3--:R-:W-:Y:S05]  /*8220*/  @!P2 BRA `(.L_x_143) ;  /* 0xfffffffc00f0a947 */ /* 0x008fea000383ffff */
[----:B------:R-:W-:Y:S05]  /*8230*/  BRA `(.L_x_78) ;  /* 0xffffffc400807947 */ /* 0x000fea000383ffff */
.L_x_82:
[----:B------:R-:W-:Y:S07]  /*8240*/  MOV R0, UR21 ;  /* 0x0000001500007c02 */ /* 0x000fee0008000f00 */
.L_x_144:
[----:B-1----:R1:W3:Y:S02]  /*8250*/  SYNCS.PHASECHK.TRANS64.TRYWAIT P0, [R0+URZ+0x60], R9 ;  /* 0x00006009000075a7 */ /* 0x0022e400080011ff */
[----:B---3--:R-:W-:Y:S05]  /*8260*/  @!P0 NANOSLEEP.SYNCS 0x989680 ;  /* 0x009896800000895d */ /* 0x008fea0003900000 */
[----:B------:R-:W3:Y:S02]  /*8270*/  @!P0 SYNCS.PHASECHK.TRANS64 P0, [R0+URZ+0x60], R9 ;  /* 0x00006009000085a7 */ /* 0x000ee400080010ff */
[----:B---3--:R-:W-:Y:S05]  /*8280*/  @!P0 BRA `(.L_x_144) ;  /* 0xfffffffc00f08947 */ /* 0x008fea000383ffff */
[----:B------:R-:W-:Y:S05]  /*8290*/  BRA `(.L_x_145) ;  /* 0xffffffc400dc7947 */ /* 0x000fea000383ffff */
.L_x_83:
[----:B------:R-:W-:Y:S07]  /*82a0*/  MOV R0, UR21 ;  /* 0x0000001500007c02 */ /* 0x000fee0008000f00 */
.L_x_146:
[----:B-1----:R1:W3:Y:S02]  /*82b0*/  SYNCS.PHASECHK.TRANS64.TRYWAIT P0, [R0+URZ+0x68], R9 ;  /* 0x00006809000075a7 */ /* 0x0022e400080011ff */
[----:B---3--:R-:W-:Y:S05]  /*82c0*/  @!P0 NANOSLEEP.SYNCS 0x989680 ;  /* 0x009896800000895d */ /* 0x008fea0003900000 */
[----:B------:R-:W3:Y:S02]  /*82d0*/  @!P0 SYNCS.PHASECHK.TRANS64 P0, [R0+URZ+0x68], R9 ;  /* 0x00006809000085a7 */ /* 0x000ee400080010ff */
[----:B---3--:R-:W-:Y:S05]  /*82e0*/  @!P0 BRA `(.L_x_146) ;  /* 0xfffffffc00f08947 */ /* 0x008fea000383ffff */
[----:B------:R-:W-:Y:S05]  /*82f0*/  BRA `(.L_x_147) ;  /* 0xffffffc800187947 */ /* 0x000fea000383ffff */
.L_x_85:
[----:B------:R-:W-:-:S07]  /*8300*/  MOV R0, UR21 ;  /* 0x0000001500007c02 */ /* 0x000fce0008000f00 */
.L_x_148:
[----:B-1----:R1:W4:Y:S02]  /*8310*/  SYNCS.PHASECHK.TRANS64.TRYWAIT P0, [R0+URZ+0x60], R2 ;  /* 0x00006002000075a7 */ /* 0x00232400080011ff */
[----:B----4-:R-:W-:Y:S05]  /*8320*/  @!P0 NANOSLEEP.SYNCS 0x989680 ;  /* 0x009896800000895d */ /* 0x010fea0003900000 */
[----:B------:R-:W4:Y:S02]  /*8330*/  @!P0 SYNCS.PHASECHK.TRANS64 P0, [R0+URZ+0x60], R2 ;  /* 0x00006002000085a7 */ /* 0x000f2400080010ff */
[----:B----4-:R-:W-:Y:S05]  /*8340*/  @!P0 BRA `(.L_x_148) ;  /* 0xfffffffc00f08947 */ /* 0x010fea000383ffff */
[----:B------:R-:W-:Y:S05]  /*8350*/  BRA `(.L_x_149) ;  /* 0xffffffc8008c7947 */ /* 0x000fea000383ffff */
.L_x_87:
[----:B-1----:R1:W2:Y:S02]  /*8360*/  SYNCS.PHASECHK.TRANS64.TRYWAIT P0, [R3+URZ+0x80], R0 ;  /* 0x00008000030075a7 */ /* 0x0022a400080011ff */
[----:B--2---:R-:W-:Y:S05]  /*8370*/  @!P0 NANOSLEEP.SYNCS 0x989680 ;  /* 0x009896800000895d */ /* 0x004fea0003900000 */
[----:B------:R-:W2:Y:S02]  /*8380*/  @!P0 SYNCS.PHASECHK.TRANS64 P0, [R3+URZ+0x80], R0 ;  /* 0x00008000030085a7 */ /* 0x000ea400080010ff */
[----:B--2---:R-:W-:Y:S05]  /*8390*/  @!P0 BRA `(.L_x_87) ;  /* 0xfffffffc00f08947 */ /* 0x004fea000383ffff */
[----:B------:R-:W-:Y:S05]  /*83a0*/  BRA `(.L_x_150) ;  /* 0xffffffcc004c7947 */ /* 0x000fea000383ffff */
.L_x_98:
[----:B-1----:R1:W2:Y:S02]  /*83b0*/  SYNCS.PHASECHK.TRANS64.TRYWAIT P1, [R3+URZ+0x50], R0 ;  /* 0x00005000030075a7 */ /* 0x0022a400080211ff */
[----:B--2---:R-:W-:Y:S05]  /*83c0*/  @!P1 NANOSLEEP.SYNCS 0x989680 ;  /* 0x009896800000995d */ /* 0x004fea0003900000 */
[----:B------:R-:W2:Y:S02]  /*83d0*/  @!P1 SYNCS.PHASECHK.TRANS64 P1, [R3+URZ+0x50], R0 ;  /* 0x00005000030095a7 */ /* 0x000ea400080210ff */
[----:B--2---:R-:W-:Y:S05]  /*83e0*/  @!P1 BRA `(.L_x_98) ;  /* 0xfffffffc00f09947 */ /* 0x004fea000383ffff */
[----:B------:R-:W-:Y:S05]  /*83f0*/  BRA `(.L_x_97) ;  /* 0xffffffd800bc7947 */ /* 0x000fea000383ffff */
.L_x_100:
[----:B-1----:R1:W2:Y:S02]  /*8400*/  SYNCS.PHASECHK.TRANS64.TRYWAIT P0, [R43+URZ+0xa0], R4 ;  /* 0x0000a0042b0075a7 */ /* 0x0022a400080011ff */
[----:B--2---:R-:W-:Y:S05]  /*8410*/  @!P0 NANOSLEEP.SYNCS 0x989680 ;  /* 0x009896800000895d */ /* 0x004fea0003900000 */
[----:B------:R-:W2:Y:S02]  /*8420*/  @!P0 SYNCS.PHASECHK.TRANS64 P0, [R43+URZ+0xa0], R4 ;  /* 0x0000a0042b0085a7 */ /* 0x000ea400080010ff */
[----:B--2---:R-:W-:Y:S05]  /*8430*/  @!P0 BRA `(.L_x_100) ;  /* 0xfffffffc00f08947 */ /* 0x004fea000383ffff */
[----:B------:R-:W-:Y:S05]  /*8440*/  BRA `(.L_x_99) ;  /* 0xffffffdc00107947 */ /* 0x000fea000383ffff */
.L_x_108:
[----:B--2---:R2:W3:Y:S02]  /*8450*/  SYNCS.PHASECHK.TRANS64.TRYWAIT P0, [R3+URZ+0x50], R0 ;  /* 0x00005000030075a7 */ /* 0x0044e400080011ff */
[----:B---3--:R-:W-:Y:S05]  /*8460*/  @!P0 NANOSLEEP.SYNCS 0x989680 ;  /* 0x009896800000895d */ /* 0x008fea0003900000 */
[----:B------:R-:W3:Y:S02]  /*8470*/  @!P0 SYNCS.PHASECHK.TRANS64 P0, [R3+URZ+0x50], R0 ;  /* 0x00005000030085a7 */ /* 0x000ee400080010ff */
[----:B---3--:R-:W-:Y:S05]  /*8480*/  @!P0 BRA `(.L_x_108) ;  /* 0xfffffffc00f08947 */ /* 0x008fea000383ffff */
[----:B------:R-:W-:Y:S05]  /*8490*/  BRA `(.L_x_107) ;  /* 0xffffffe800047947 */ /* 0x000fea000383ffff */
        .weak           $__internal_0_$__cuda_sm10x_tcgen05_guardrail_trap_col_being_dealloced_not_returned_by_alloc
        .type           $__internal_0_$__cuda_sm10x_tcgen05_guardrail_trap_col_being_dealloced_not_returned_by_alloc,@function
        .size           $__internal_0_$__cuda_sm10x_tcgen05_guardrail_trap_col_being_dealloced_not_returned_by_alloc,($__internal_1_$__cuda_sm10x_tcgen05_guardrail_trap_phase_invalid_during_alloc - $__internal_0_$__cuda_sm10x_tcgen05_guardrail_trap_col_being_dealloced_not_returned_by_alloc)
$__internal_0_$__cuda_sm10x_tcgen05_guardrail_trap_col_being_dealloced_not_returned_by_alloc:
[----:B------:R-:W-:Y:S05]  /*84a0*/  BPT.TRAP 0x1 ;  /* 0x000000040000795c */ /* 0x000fea0000300000 */
[----:B------:R-:W-:-:S04]  /*84b0*/  HFMA2 R3, -RZ, RZ, 0, 0 ;  /* 0x00000000ff037431 */ /* 0x000fc800000001ff */
[----:B------:R-:W-:Y:S05]  /*84c0*/  RET.REL.NODEC R2 `(_ZN7cutlass13device_kernelINS_4gemm6kernel13GemmUniversalIN4cute5tupleIJiiiiEEENS1_10collective13CollectiveMmaINS1_35MainloopSm100TmaUmmaWarpSpecializedILi5ELi2ELi4ENS5_IJNS4_1CILi2EEESB_NSA_ILi1EEEEEEEENS5_IJNSA_ILi64EEENSA_ILi128EEESG_EEEaNS5_IJlSC_lEEEaSI_NS4_8TiledMMAINS4_8MMA_AtomIJNS4_15SM100_MMA_S8_SSIaaiLi64ELi128ELNS4_4UMMA5MajorE0ELSN_0ELNSM_8SaturateE0EEEEEENS4_6LayoutINS5_IJSC_SC_SC_EEENS5_IJNSA_ILi0EEEST_ST_EEEEENS5_IJNS4_10UnderscoreESW_SW_EEEEENS4_23SM90_TMA_LOAD_MULTICASTENS4_14ComposedLayoutINS4_7SwizzleILi3ELi4ELi3EEENS4_18smem_ptr_flag_bitsILi8EEENSR_INS5_IJNSA_ILi8EEESG_EEENS5_IJSG_SC_EEEEEEEvNS4_8identityESZ_S19_vS1A_EENS_8epilogue10collective18CollectiveEpilogueINS1C_23Sm100TmaWarpSpecializedILi2ELi2ELi32ELb0ELb0EEEJSH_NS5_IJNSR_ISF_SC_EES1H_EEEaSI_aSI_NS1C_6fusion15FusionCallbacksIS1G_NS1J_17LinearCombinationIaiaiLNS_15FloatRoundStyleE2EEESH_S1I_JEEENS4_5SM1004TMEM4LOAD26SM100_TMEM_LOAD_16dp32b32xENS4_13SM90_TMA_LOADENS10_INS11_ILi2ELi4ELi3EEES14_NSR_INS5_IJS15_SF_EEENS5_IJSF_SC_EEEEEEENS4_39AutoVectorizingCopyWithAssumedAlignmentILi128EEENS4_14SM90_TMA_STOREES1Y_S20_S20_EEEvvEEEEvNT_6ParamsE) ;  /* 0xffffff7802cc7950 */ /* 0x000fea0003c3ffff */
        .weak           $__internal_1_$__cuda_sm10x_tcgen05_guardrail_trap_phase_invalid_during_alloc
        .type           $__internal_1_$__cuda_sm10x_tcgen05_guardrail_trap_phase_invalid_during_alloc,@function
        .size           $__internal_1_$__cuda_sm10x_tcgen05_guardrail_trap_phase_invalid_during_alloc,($__internal_2_$__cuda_sm10x_tcgen05_guardrail_trap_unallocated_columns_being_dealloced - $__internal_1_$__cuda_sm10x_tcgen05_guardrail_trap_phase_invalid_during_alloc)
$__internal_1_$__cuda_sm10x_tcgen05_guardrail_trap_phase_invalid_during_alloc:
[----:B------:R-:W-:Y:S05]  /*84d0*/  BPT.TRAP 0x1 ;  /* 0x000000040000795c */ /* 0x000fea0000300000 */
[----:B------:R-:W-:-:S04]  /*84e0*/  MOV R5, 0x0 ;  /* 0x0000000000057802 */ /* 0x000fc80000000f00 */
[----:B------:R-:W-:Y:S05]  /*84f0*/  RET.REL.NODEC R4 `(_ZN7cutlass13device_kernelINS_4gemm6kernel13GemmUniversalIN4cute5tupleIJiiiiEEENS1_10collective13CollectiveMmaINS1_35MainloopSm100TmaUmmaWarpSpecializedILi5ELi2ELi4ENS5_IJNS4_1CILi2EEESB_NSA_ILi1EEEEEEEENS5_IJNSA_ILi64EEENSA_ILi128EEESG_EEEaNS5_IJlSC_lEEEaSI_NS4_8TiledMMAINS4_8MMA_AtomIJNS4_15SM100_MMA_S8_SSIaaiLi64ELi128ELNS4_4UMMA5MajorE0ELSN_0ELNSM_8SaturateE0EEEEEENS4_6LayoutINS5_IJSC_SC_SC_EEENS5_IJNSA_ILi0EEEST_ST_EEEEENS5_IJNS4_10UnderscoreESW_SW_EEEEENS4_23SM90_TMA_LOAD_MULTICASTENS4_14ComposedLayoutINS4_7SwizzleILi3ELi4ELi3EEENS4_18smem_ptr_flag_bitsILi8EEENSR_INS5_IJNSA_ILi8EEESG_EEENS5_IJSG_SC_EEEEEEEvNS4_8identityESZ_S19_vS1A_EENS_8epilogue10collective18CollectiveEpilogueINS1C_23Sm100TmaWarpSpecializedILi2ELi2ELi32ELb0ELb0EEEJSH_NS5_IJNSR_ISF_SC_EES1H_EEEaSI_aSI_NS1C_6fusion15FusionCallbacksIS1G_NS1J_17LinearCombinationIaiaiLNS_15FloatRoundStyleE2EEESH_S1I_JEEENS4_5SM1004TMEM4LOAD26SM100_TMEM_LOAD_16dp32b32xENS4_13SM90_TMA_LOADENS10_INS11_ILi2ELi4ELi3EEES14_NSR_INS5_IJS15_SF_EEENS5_IJSF_SC_EEEEEEENS4_39AutoVectorizingCopyWithAssumedAlignmentILi128EEENS4_14SM90_TMA_STOREES1Y_S20_S20_EEEvvEEEEvNT_6ParamsE) ;  /* 0xffffff7804c07950 */ /* 0x000fea0003c3ffff */
        .weak           $__internal_2_$__cuda_sm10x_tcgen05_guardrail_trap_unallocated_columns_being_dealloced
        .type           $__internal_2_$__cuda_sm10x_tcgen05_guardrail_trap_unallocated_columns_being_dealloced,@function
        .size           $__internal_2_$__cuda_sm10x_tcgen05_guardrail_trap_unallocated_columns_being_dealloced,(.L_x_152 - $__internal_2_$__cuda_sm10x_tcgen05_guardrail_trap_unallocated_columns_being_dealloced)
$__internal_2_$__cuda_sm10x_tcgen05_guardrail_trap_unallocated_columns_being_dealloced:
[----:B------:R-:W-:Y:S05]  /*8500*/  BPT.TRAP 0x1 ;  /* 0x000000040000795c */ /* 0x000fea0000300000 */
[----:B------:R-:W-:-:S04]  /*8510*/  HFMA2 R3, -RZ, RZ, 0, 0 ;  /* 0x00000000ff037431 */ /* 0x000fc800000001ff */
[----:B------:R-:W-:Y:S05]  /*8520*/  RET.REL.NODEC R2 `(_ZN7cutlass13device_kernelINS_4gemm6kernel13GemmUniversalIN4cute5tupleIJiiiiEEENS1_10collective13CollectiveMmaINS1_35MainloopSm100TmaUmmaWarpSpecializedILi5ELi2ELi4ENS5_IJNS4_1CILi2EEESB_NSA_ILi1EEEEEEEENS5_IJNSA_ILi64EEENSA_ILi128EEESG_EEEaNS5_IJlSC_lEEEaSI_NS4_8TiledMMAINS4_8MMA_AtomIJNS4_15SM100_MMA_S8_SSIaaiLi64ELi128ELNS4_4UMMA5MajorE0ELSN_0ELNSM_8SaturateE0EEEEEENS4_6LayoutINS5_IJSC_SC_SC_EEENS5_IJNSA_ILi0EEEST_ST_EEEEENS5_IJNS4_10UnderscoreESW_SW_EEEEENS4_23SM90_TMA_LOAD_MULTICASTENS4_14ComposedLayoutINS4_7SwizzleILi3ELi4ELi3EEENS4_18smem_ptr_flag_bitsILi8EEENSR_INS5_IJNSA_ILi8EEESG_EEENS5_IJSG_SC_EEEEEEEvNS4_8identityESZ_S19_vS1A_EENS_8epilogue10collective18CollectiveEpilogueINS1C_23Sm100TmaWarpSpecializedILi2ELi2ELi32ELb0ELb0EEEJSH_NS5_IJNSR_ISF_SC_EES1H_EEEaSI_aSI_NS1C_6fusion15FusionCallbacksIS1G_NS1J_17LinearCombinationIaiaiLNS_15FloatRoundStyleE2EEESH_S1I_JEEENS4_5SM1004TMEM4LOAD26SM100_TMEM_LOAD_16dp32b32xENS4_13SM90_TMA_LOADENS10_INS11_ILi2ELi4ELi3EEES14_NSR_INS5_IJS15_SF_EEENS5_IJSF_SC_EEEEEEENS4_39AutoVectorizingCopyWithAssumedAlignmentILi128EEENS4_14SM90_TMA_STOREES1Y_S20_S20_EEEvvEEEEvNT_6ParamsE) ;  /* 0xffffff7802b47950 */ /* 0x000fea0003c3ffff */
.L_x_151:
[----:B------:R-:W-:-:S00]  /*8530*/  BRA `(.L_x_151) ;  /* 0xfffffffc00fc7947 */ /* 0x000fc0000383ffff */
[----:B------:R-:W-:-:S00]  /*8540*/  NOP ;  /* 0x0000000000007918 */ /* 0x000fc00000000000 */
        /* <DEDUP_REMOVED lines=11> */
.L_x_152:


//--------------------- .nv.global.init           --------------------------
	.section	.nv.global.init,"aw",@progbits
.nv.global.init:
	.type		$str$27,@object
	.size		$str$27,($str$28 - $str$27)
$str$27:
        /*0000*/ 	.byte	0x28, 0x61, 0x64, 0x64, 0x72, 0x65, 0x73, 0x73, 0x20, 0x26, 0x20, 0x6d, 0x61, 0x73, 0x6b, 0x29
        /*0010*/ 	.byte	0x20, 0x3d, 0x3d, 0x20, 0x30, 0x00
	.type		$str$28,@object
	.size		$str$28,($str$26 - $str$28)
$str$28:
        /*0016*/ 	.byte	0x2f, 0x74, 0x6d, 0x70, 0x2f, 0x63, 0x75, 0x74, 0x6c, 0x61, 0x73, 0x73, 0x5f, 0x73, 0x77, 0x65
        /*0026*/ 	.byte	0x65, 0x70, 0x5f, 0x73, 0x72, 0x63, 0x2f, 0x69, 0x6e, 0x63, 0x6c, 0x75, 0x64, 0x65, 0x2f, 0x63
        /*0036*/ 	.byte	0x75, 0x74, 0x65, 0x2f, 0x70, 0x6f, 0x69, 0x6e, 0x74, 0x65, 0x72, 0x5f, 0x66, 0x6c, 0x61, 0x67
        /*0046*/ 	.byte	0x67, 0x65, 0x64, 0x2e, 0x68, 0x70, 0x70, 0x00
	.type		$str$26,@object
	.size		$str$26,($str$25 - $str$26)
$str$26:
        /*004e*/ 	.byte	0x2f, 0x74, 0x6d, 0x70, 0x2f, 0x63, 0x75, 0x74, 0x6c, 0x61, 0x73, 0x73, 0x5f, 0x73, 0x77, 0x65
        /*005e*/ 	.byte	0x65, 0x70, 0x5f, 0x73, 0x72, 0x63, 0x2f, 0x69, 0x6e, 0x63, 0x6c, 0x75, 0x64, 0x65, 0x2f, 0x63
        /*006e*/ 	.byte	0x75, 0x74, 0x65, 0x2f, 0x61, 0x74, 0x6f, 0x6d, 0x2f, 0x63, 0x6f, 0x70, 0x79, 0x5f, 0x74, 0x72
        /*007e*/ 	.byte	0x61, 0x69, 0x74, 0x73, 0x5f, 0x73, 0x6d, 0x31, 0x30, 0x30, 0x2e, 0x68, 0x70, 0x70, 0x00
	.type		$str$25,@object
	.size		$str$25,(__unnamed_1 - $str$25)
$str$25:
        /*008d*/ 	.byte	0x28, 0x28, 0x75, 0x69, 0x6e, 0x74, 0x33, 0x32, 0x5f, 0x74, 0x28, 0x74, 0x68, 0x72, 0x65, 0x61
        /*009d*/ 	.byte	0x64, 0x49, 0x64, 0x78, 0x2e, 0x78, 0x29, 0x20, 0x2f, 0x20, 0x33, 0x32, 0x29, 0x20, 0x25, 0x20
        /*00ad*/ 	.byte	0x34, 0x29, 0x20, 0x3d, 0x3d, 0x20, 0x28, 0x28, 0x28, 0x74, 0x6d, 0x65, 0x6d, 0x5f, 0x61, 0x64
        /*00bd*/ 	.byte	0x64, 0x72, 0x20, 0x3e, 0x3e, 0x20, 0x31, 0x36, 0x29, 0x20, 0x2f, 0x20, 0x33, 0x32, 0x29, 0x20
        /*00cd*/ 	.byte	0x25, 0x20, 0x34, 0x29, 0x00
	.type		__unnamed_1,@object
	.size		__unnamed_1,(__unnamed_2 - __unnamed_1)
__unnamed_1:
        /*00d2*/ 	.byte	0x61, 0x75, 0x74, 0x6f, 0x20, 0x63, 0x75, 0x74, 0x65, 0x3a, 0x3a, 0x61, 0x73, 0x5f, 0x70, 0x6f
        /* <DEDUP_REMOVED lines=24> */
        /*0262*/ 	.byte	0x00
	.type		__unnamed_2,@object
	.size		__unnamed_2,(.L_2 - __unnamed_2)
__unnamed_2:
        /* <DEDUP_REMOVED lines=41> */
.L_2:


//--------------------- .nv.shared._ZN7cutlass13device_kernelINS_4gemm6kernel13GemmUniversalIN4cute5tupleIJiiiiEEENS1_10collective13CollectiveMmaINS1_35MainloopSm100TmaUmmaWarpSpecializedILi5ELi2ELi4ENS5_IJNS4_1CILi2EEESB_NSA_ILi1EEEEEEEENS5_IJNSA_ILi64EEENSA_ILi128EEESG_EEEaNS5_IJlSC_lEEEaSI_NS4_8TiledMMAINS4_8MMA_AtomIJNS4_15SM100_MMA_S8_SSIaaiLi64ELi128ELNS4_4UMMA5MajorE0ELSN_0ELNSM_8SaturateE0EEEEEENS4_6LayoutINS5_IJSC_SC_SC_EEENS5_IJNSA_ILi0EEEST_ST_EEEEENS5_IJNS4_10UnderscoreESW_SW_EEEEENS4_23SM90_TMA_LOAD_MULTICASTENS4_14ComposedLayoutINS4_7SwizzleILi3ELi4ELi3EEENS4_18smem_ptr_flag_bitsILi8EEENSR_INS5_IJNSA_ILi8EEESG_EEENS5_IJSG_SC_EEEEEEEvNS4_8identityESZ_S19_vS1A_EENS_8epilogue10collective18CollectiveEpilogueINS1C_23Sm100TmaWarpSpecializedILi2ELi2ELi32ELb0ELb0EEEJSH_NS5_IJNSR_ISF_SC_EES1H_EEEaSI_aSI_NS1C_6fusion15FusionCallbacksIS1G_NS1J_17LinearCombinationIaiaiLNS_15FloatRoundStyleE2EEESH_S1I_JEEENS4_5SM1004TMEM4LOAD26SM100_TMEM_LOAD_16dp32b32xENS4_13SM90_TMA_LOADENS10_INS11_ILi2ELi4ELi3EEES14_NSR_INS5_IJS15_SF_EEENS5_IJSF_SC_EEEEEEENS4_39AutoVectorizingCopyWithAssumedAlignmentILi128EEENS4_14SM90_TMA_STOREES1Y_S20_S20_EEEvvEEEEvNT_6ParamsE --------------------------
	.section	.nv.shared._ZN7cutlass13device_kernelINS_4gemm6kernel13GemmUniversalIN4cute5tupleIJiiiiEEENS1_10collective13CollectiveMmaINS1_35MainloopSm100TmaUmmaWarpSpecializedILi5ELi2ELi4ENS5_IJNS4_1CILi2EEESB_NSA_ILi1EEEEEEEENS5_IJNSA_ILi64EEENSA_ILi128EEESG_EEEaNS5_IJlSC_lEEEaSI_NS4_8TiledMMAINS4_8MMA_AtomIJNS4_15SM100_MMA_S8_SSIaaiLi64ELi128ELNS4_4UMMA5MajorE0ELSN_0ELNSM_8SaturateE0EEEEEENS4_6LayoutINS5_IJSC_SC_SC_EEENS5_IJNSA_ILi0EEEST_ST_EEEEENS5_IJNS4_10UnderscoreESW_SW_EEEEENS4_23SM90_TMA_LOAD_MULTICASTENS4_14ComposedLayoutINS4_7SwizzleILi3ELi4ELi3EEENS4_18smem_ptr_flag_bitsILi8EEENSR_INS5_IJNSA_ILi8EEESG_EEENS5_IJSG_SC_EEEEEEEvNS4_8identityESZ_S19_vS1A_EENS_8epilogue10collective18CollectiveEpilogueINS1C_23Sm100TmaWarpSpecializedILi2ELi2ELi32ELb0ELb0EEEJSH_NS5_IJNSR_ISF_SC_EES1H_EEEaSI_aSI_NS1C_6fusion15FusionCallbacksIS1G_NS1J_17LinearCombinationIaiaiLNS_15FloatRoundStyleE2EEESH_S1I_JEEENS4_5SM1004TMEM4LOAD26SM100_TMEM_LOAD_16dp32b32xENS4_13SM90_TMA_LOADENS10_INS11_ILi2ELi4ELi3EEES14_NSR_INS5_IJS15_SF_EEENS5_IJSF_SC_EEEEEEENS4_39AutoVectorizingCopyWithAssumedAlignmentILi128EEENS4_14SM90_TMA_STOREES1Y_S20_S20_EEEvvEEEEvNT_6ParamsE,"aw",@nobits
	.sectionflags	@""
	.align	16
	.zero		1024


//--------------------- .nv.shared.reserved.0     --------------------------
	.section	.nv.shared.reserved.0,"aw",@nobits
	.weak		__nv_reservedSMEM_offset_0_alias
	.size		__nv_reservedSMEM_offset_0_alias, 0, 64
	.other		__nv_reservedSMEM_offset_0_alias,@"STO_CUDA_RESERVED_SHARED STV_DEFAULT"
__nv_reservedSMEM_offset_0_alias:
	.zero		0
.nv.shared.reserved.0:
	.zero		64
	.weak		__nv_reservedSMEM_tcgen05_partition
	.type		__nv_reservedSMEM_tcgen05_partition,@object
	.size		__nv_reservedSMEM_tcgen05_partition,(.L_0 - __nv_reservedSMEM_tcgen05_partition)
__nv_reservedSMEM_tcgen05_partition:
	.zero		32
.L_0:


//--------------------- .nv.global                --------------------------
	.section	.nv.global,"aw",@nobits
.nv.global:
	.type		_ZN40_INTERNAL_6cddacaa_4_k_cu_c433b511_115444cute1_E,@object
	.size		_ZN40_INTERNAL_6cddacaa_4_k_cu_c433b511_115444cute1_E,(_ZN40_INTERNAL_6cddacaa_4_k_cu_c433b511_115444cuda3std3__45__cpo6cbeginE - _ZN40_INTERNAL_6cddacaa_4_k_cu_c433b511_115444cute1_E)
_ZN40_INTERNAL_6cddacaa_4_k_cu_c433b511_115444cute1_E:
	.zero		1
	.type		_ZN40_INTERNAL_6cddacaa_4_k_cu_c433b511_115444cuda3std3__45__cpo6cbeginE,@object
	.size		_ZN40_INTERNAL_6cddacaa_4_k_cu_c433b511_115444cuda3std3__45__cpo6cbeginE,(_ZN40_INTERNAL_6cddacaa_4_k_cu_c433b511_115444cuda3std3__48in_placeE - _ZN40_INTERNAL_6cddacaa_4_k_cu_c433b511_115444cuda3std3__45__cpo6cbeginE)
_ZN40_INTERNAL_6cddacaa_4_k_cu_c433b511_115444cuda3std3__45__cpo6cbeginE:
	.zero		1
	.type		_ZN40_INTERNAL_6cddacaa_4_k_cu_c433b511_115444cuda3std3__48in_placeE,@object
	.size		_ZN40_INTERNAL_6cddacaa_4_k_cu_c433b511_115444cuda3std3__48in_placeE,(_ZN40_INTERNAL_6cddacaa_4_k_cu_c433b511_115444cuda3std6ranges3__45__cpo9iter_moveE - _ZN40_INTERNAL_6cddacaa_4_k_cu_c433b511_115444cuda3std3__48in_placeE)
_ZN40_INTERNAL_6cddacaa_4_k_cu_c433b511_115444cuda3std3__48in_placeE:
	.zero		1
	.type		_ZN40_INTERNAL_6cddacaa_4_k_cu_c433b511_115444cuda3std6ranges3__45__cpo9iter_moveE,@object
	.size		_ZN40_INTERNAL_6cddacaa_4_k_cu_c433b511_115444cuda3std6ranges3__45__cpo9iter_moveE,(_ZN40_INTERNAL_6cddacaa_4_k_cu_c433b511_115444cuda3std3__45__cpo5beginE - _ZN40_INTERNAL_6cddacaa_4_k_cu_c433b511_115444cuda3std6ranges3__45__cpo9iter_moveE)
_ZN40_INTERNAL_6cddacaa_4_k_cu_c433b511_115444cuda3std6ranges3__45__cpo9iter_moveE:
	.zero		1
	.type		_ZN40_INTERNAL_6cddacaa_4_k_cu_c433b511_115444cuda3std3__45__cpo5beginE,@object
	.size		_ZN40_INTERNAL_6cddacaa_4_k_cu_c433b511_115444cuda3std3__45__cpo5beginE,(_ZN40_INTERNAL_6cddacaa_4_k_cu_c433b511_115444cuda3std3__442_GLOBAL__N__6cddacaa_4_k_cu_c433b511_115446ignoreE - _ZN40_INTERNAL_6cddacaa_4_k_cu_c433b511_115444cuda3std3__45__cpo5beginE)
_ZN40_INTERNAL_6cddacaa_4_k_cu_c433b511_115444cuda3std3__45__cpo5beginE:
	.zero		1
	.type		_ZN40_INTERNAL_6cddacaa_4_k_cu_c433b511_115444cuda3std3__442_GLOBAL__N__6cddacaa_4_k_cu_c433b511_115446ignoreE,@object
	.size		_ZN40_INTERNAL_6cddacaa_4_k_cu_c433b511_115444cuda3std3__442_GLOBAL__N__6cddacaa_4_k_cu_c433b511_115446ignoreE,(_ZN40_INTERNAL_6cddacaa_4_k_cu_c433b511_115444cute7productE - _ZN40_INTERNAL_6cddacaa_4_k_cu_c433b511_115444cuda3std3__442_GLOBAL__N__6cddacaa_4_k_cu_c433b511_115446ignoreE)
_ZN40_INTERNAL_6cddacaa_4_k_cu_c433b511_115444cuda3std3__442_GLOBAL__N__6cddacaa_4_k_cu_c433b511_115446ignoreE:
	.zero		1
	.type		_ZN40_INTERNAL_6cddacaa_4_k_cu_c433b511_115444cute7productE,@object
	.size		_ZN40_INTERNAL_6cddacaa_4_k_cu_c433b511_115444cute7productE,(_ZN40_INTERNAL_6cddacaa_4_k_cu_c433b511_115444cuda3std3__45__cpo3endE - _ZN40_INTERNAL_6cddacaa_4_k_cu_c433b511_115444cute7productE)
_ZN40_INTERNAL_6cddacaa_4_k_cu_c433b511_115444cute7productE:
	.zero		1
	.type		_ZN40_INTERNAL_6cddacaa_4_k_cu_c433b511_115444cuda3std3__45__cpo3endE,@object
	.size		_ZN40_INTERNAL_6cddacaa_4_k_cu_c433b511_115444cuda3std3__45__cpo3endE,(_ZN40_INTERNAL_6cddacaa_4_k_cu_c433b511_115444cuda3std3__419piecewise_constructE - _ZN40_INTERNAL_6cddacaa_4_k_cu_c433b511_115444cuda3std3__45__cpo3endE)
_ZN40_INTERNAL_6cddacaa_4_k_cu_c433b511_115444cuda3std3__45__cpo3endE:
	.zero		1
	.type		_ZN40_INTERNAL_6cddacaa_4_k_cu_c433b511_115444cuda3std3__419piecewise_constructE,@object
	.size		_ZN40_INTERNAL_6cddacaa_4_k_cu_c433b511_115444cuda3std3__419piecewise_constructE,(_ZN40_INTERNAL_6cddacaa_4_k_cu_c433b511_115444cuda3std3__45__cpo4cendE - _ZN40_INTERNAL_6cddacaa_4_k_cu_c433b511_115444cuda3std3__419piecewise_constructE)
_ZN40_INTERNAL_6cddacaa_4_k_cu_c433b511_115444cuda3std3__419piecewise_constructE:
	.zero		1
	.type		_ZN40_INTERNAL_6cddacaa_4_k_cu_c433b511_115444cuda3std3__45__cpo4cendE,@object
	.size		_ZN40_INTERNAL_6cddacaa_4_k_cu_c433b511_115444cuda3std3__45__cpo4cendE,(_ZN40_INTERNAL_6cddacaa_4_k_cu_c433b511_115444cuda3std6ranges3__45__cpo4swapE - _ZN40_INTERNAL_6cddacaa_4_k_cu_c433b511_115444cuda3std3__45__cpo4cendE)
_ZN40_INTERNAL_6cddacaa_4_k_cu_c433b511_115444cuda3std3__45__cpo4cendE:
	.zero		1
	.type		_ZN40_INTERNAL_6cddacaa_4_k_cu_c433b511_115444cuda3std6ranges3__45__cpo4swapE,@object
	.size		_ZN40_INTERNAL_6cddacaa_4_k_cu_c433b511_115444cuda3std6ranges3__45__cpo4swapE,(.L_10 - _ZN40_INTERNAL_6cddacaa_4_k_cu_c433b511_115444cuda3std6ranges3__45__cpo4swapE)
_ZN40_INTERNAL_6cddacaa_4_k_cu_c433b511_115444cuda3std6ranges3__45__cpo4swapE:
	.zero		1
.L_10:


//--------------------- .nv.constant0._ZN7cutlass13device_kernelINS_4gemm6kernel13GemmUniversalIN4cute5tupleIJiiiiEEENS1_10collective13CollectiveMmaINS1_35MainloopSm100TmaUmmaWarpSpecializedILi5ELi2ELi4ENS5_IJNS4_1CILi2EEESB_NSA_ILi1EEEEEEEENS5_IJNSA_ILi64EEENSA_ILi128EEESG_EEEaNS5_IJlSC_lEEEaSI_NS4_8TiledMMAINS4_8MMA_AtomIJNS4_15SM100_MMA_S8_SSIaaiLi64ELi128ELNS4_4UMMA5MajorE0ELSN_0ELNSM_8SaturateE0EEEEEENS4_6LayoutINS5_IJSC_SC_SC_EEENS5_IJNSA_ILi0EEEST_ST_EEEEENS5_IJNS4_10UnderscoreESW_SW_EEEEENS4_23SM90_TMA_LOAD_MULTICASTENS4_14ComposedLayoutINS4_7SwizzleILi3ELi4ELi3EEENS4_18smem_ptr_flag_bitsILi8EEENSR_INS5_IJNSA_ILi8EEESG_EEENS5_IJSG_SC_EEEEEEEvNS4_8identityESZ_S19_vS1A_EENS_8epilogue10collective18CollectiveEpilogueINS1C_23Sm100TmaWarpSpecializedILi2ELi2ELi32ELb0ELb0EEEJSH_NS5_IJNSR_ISF_SC_EES1H_EEEaSI_aSI_NS1C_6fusion15FusionCallbacksIS1G_NS1J_17LinearCombinationIaiaiLNS_15FloatRoundStyleE2EEESH_S1I_JEEENS4_5SM1004TMEM4LOAD26SM100_TMEM_LOAD_16dp32b32xENS4_13SM90_TMA_LOADENS10_INS11_ILi2ELi4ELi3EEES14_NSR_INS5_IJS15_SF_EEENS5_IJSF_SC_EEEEEEENS4_39AutoVectorizingCopyWithAssumedAlignmentILi128EEENS4_14SM90_TMA_STOREES1Y_S20_S20_EEEvvEEEEvNT_6ParamsE --------------------------
	.section	.nv.constant0._ZN7cutlass13device_kernelINS_4gemm6kernel13GemmUniversalIN4cute5tupleIJiiiiEEENS1_10collective13CollectiveMmaINS1_35MainloopSm100TmaUmmaWarpSpecializedILi5ELi2ELi4ENS5_IJNS4_1CILi2EEESB_NSA_ILi1EEEEEEEENS5_IJNSA_ILi64EEENSA_ILi128EEESG_EEEaNS5_IJlSC_lEEEaSI_NS4_8TiledMMAINS4_8MMA_AtomIJNS4_15SM100_MMA_S8_SSIaaiLi64ELi128ELNS4_4UMMA5MajorE0ELSN_0ELNSM_8SaturateE0EEEEEENS4_6LayoutINS5_IJSC_SC_SC_EEENS5_IJNSA_ILi0EEEST_ST_EEEEENS5_IJNS4_10UnderscoreESW_SW_EEEEENS4_23SM90_TMA_LOAD_MULTICASTENS4_14ComposedLayoutINS4_7SwizzleILi3ELi4ELi3EEENS4_18smem_ptr_flag_bitsILi8EEENSR_INS5_IJNSA_ILi8EEESG_EEENS5_IJSG_SC_EEEEEEEvNS4_8identityESZ_S19_vS1A_EENS_8epilogue10collective18CollectiveEpilogueINS1C_23Sm100TmaWarpSpecializedILi2ELi2ELi32ELb0ELb0EEEJSH_NS5_IJNSR_ISF_SC_EES1H_EEEaSI_aSI_NS1C_6fusion15FusionCallbacksIS1G_NS1J_17LinearCombinationIaiaiLNS_15FloatRoundStyleE2EEESH_S1I_JEEENS4_5SM1004TMEM4LOAD26SM100_TMEM_LOAD_16dp32b32xENS4_13SM90_TMA_LOADENS10_INS11_ILi2ELi4ELi3EEES14_NSR_INS5_IJS15_SF_EEENS5_IJSF_SC_EEEEEEENS4_39AutoVectorizingCopyWithAssumedAlignmentILi128EEENS4_14SM90_TMA_STOREES1Y_S20_S20_EEEvvEEEEvNT_6ParamsE,"a",@progbits
	.sectionflags	@""
	.align	4
.nv.constant0._ZN7cutlass13device_kernelINS_4gemm6kernel13GemmUniversalIN4cute5tupleIJiiiiEEENS1_10collective13CollectiveMmaINS1_35MainloopSm100TmaUmmaWarpSpecializedILi5ELi2ELi4ENS5_IJNS4_1CILi2EEESB_NSA_ILi1EEEEEEEENS5_IJNSA_ILi64EEENSA_ILi128EEESG_EEEaNS5_IJlSC_lEEEaSI_NS4_8TiledMMAINS4_8MMA_AtomIJNS4_15SM100_MMA_S8_SSIaaiLi64ELi128ELNS4_4UMMA5MajorE0ELSN_0ELNSM_8SaturateE0EEEEEENS4_6LayoutINS5_IJSC_SC_SC_EEENS5_IJNSA_ILi0EEEST_ST_EEEEENS5_IJNS4_10UnderscoreESW_SW_EEEEENS4_23SM90_TMA_LOAD_MULTICASTENS4_14ComposedLayoutINS4_7SwizzleILi3ELi4ELi3EEENS4_18smem_ptr_flag_bitsILi8EEENSR_INS5_IJNSA_ILi8EEESG_EEENS5_IJSG_SC_EEEEEEEvNS4_8identityESZ_S19_vS1A_EENS_8epilogue10collective18CollectiveEpilogueINS1C_23Sm100TmaWarpSpecializedILi2ELi2ELi32ELb0ELb0EEEJSH_NS5_IJNSR_ISF_SC_EES1H_EEEaSI_aSI_NS1C_6fusion15FusionCallbacksIS1G_NS1J_17LinearCombinationIaiaiLNS_15FloatRoundStyleE2EEESH_S1I_JEEENS4_5SM1004TMEM4LOAD26SM100_TMEM_LOAD_16dp32b32xENS4_13SM90_TMA_LOADENS10_INS11_ILi2ELi4ELi3EEES14_NSR_INS5_IJS15_SF_EEENS5_IJSF_SC_EEEEEEENS4_39AutoVectorizingCopyWithAssumedAlignmentILi128EEENS4_14SM90_TMA_STOREES1Y_S20_S20_EEEvvEEEEvNT_6ParamsE:
	.zero		2944


//--------------------- SYMBOLS --------------------------

	.type		.nv.reservedSmem.offset0,@object
	.size		.nv.reservedSmem.offset0,0x4
	.type		.nv.reservedSmem.cap,@object
	.size		.nv.reservedSmem.cap,0x4
	.type		__assertfail,@function
